//
// Generated by NVIDIA NVVM Compiler
//
// Compiler Build ID: CL-36424714
// Cuda compilation tools, release 13.0, V13.0.88
// Based on NVVM 20.0.0
//

.version 9.0
.target sm_100
.address_size 64

	// .globl	_Z11paddingCharPhS_yyyyy
.extern .func  (.param .b32 func_retval0) vprintf
(
	.param .b64 vprintf_param_0,
	.param .b64 vprintf_param_1
)
;
.global .align 1 .b8 $str[32] = {98, 108, 99, 111, 107, 68, 105, 109, 46, 120, 32, 61, 32, 37, 100, 10, 103, 114, 105, 100, 68, 105, 109, 46, 120, 32, 61, 32, 37, 100, 10};
.global .align 1 .b8 $str$1[19] = {116, 104, 114, 101, 97, 100, 65, 109, 111, 117, 110, 116, 32, 61, 32, 37, 100, 10};
.global .align 1 .b8 $str$2[11] = {120, 50, 32, 61, 32, 37, 108, 108, 117, 10};
.global .align 1 .b8 $str$3[12] = {105, 100, 120, 32, 61, 32, 37, 108, 108, 117, 10};
.global .align 1 .b8 $str$4[16] = {68, 95, 80, 91, 37, 108, 108, 117, 93, 32, 61, 32, 37, 120, 10};
.global .align 1 .b8 $str$5[16] = {68, 95, 84, 91, 37, 108, 108, 117, 93, 32, 61, 32, 37, 120, 10};
.global .align 1 .b8 $str$6[16] = {68, 95, 69, 91, 37, 108, 108, 117, 93, 32, 61, 32, 37, 120, 10};
.global .align 1 .b8 $str$7[28] = {105, 100, 120, 32, 61, 32, 37, 108, 108, 117, 44, 32, 68, 95, 72, 91, 37, 108, 108, 117, 93, 32, 61, 32, 37, 120, 10};

.visible .entry _Z11paddingCharPhS_yyyyy(
	.param .u64 .ptr .align 1 _Z11paddingCharPhS_yyyyy_param_0,
	.param .u64 .ptr .align 1 _Z11paddingCharPhS_yyyyy_param_1,
	.param .u64 _Z11paddingCharPhS_yyyyy_param_2,
	.param .u64 _Z11paddingCharPhS_yyyyy_param_3,
	.param .u64 _Z11paddingCharPhS_yyyyy_param_4,
	.param .u64 _Z11paddingCharPhS_yyyyy_param_5,
	.param .u64 _Z11paddingCharPhS_yyyyy_param_6
)
{
	.local .align 8 .b8 	__local_depot0[16];
	.reg .b64 	%SP;
	.reg .b64 	%SPL;
	.reg .pred 	%p<21>;
	.reg .b16 	%rs<9>;
	.reg .b32 	%r<123>;
	.reg .b64 	%rd<155>;

	mov.u64 	%SPL, __local_depot0;
	cvta.local.u64 	%SP, %SPL;
	ld.param.u64 	%rd38, [_Z11paddingCharPhS_yyyyy_param_0];
	ld.param.u64 	%rd39, [_Z11paddingCharPhS_yyyyy_param_1];
	ld.param.u64 	%rd40, [_Z11paddingCharPhS_yyyyy_param_2];
	ld.param.u64 	%rd41, [_Z11paddingCharPhS_yyyyy_param_3];
	ld.param.u64 	%rd42, [_Z11paddingCharPhS_yyyyy_param_4];
	ld.param.u64 	%rd43, [_Z11paddingCharPhS_yyyyy_param_5];
	ld.param.u64 	%rd44, [_Z11paddingCharPhS_yyyyy_param_6];
	cvta.to.global.u64 	%rd1, %rd39;
	add.u64 	%rd45, %SP, 0;
	add.u64 	%rd2, %SPL, 0;
	mov.u32 	%r6, %ctaid.x;
	mov.u32 	%r1, %ntid.x;
	mov.u32 	%r7, %tid.x;
	mad.lo.s32 	%r8, %r6, %r1, %r7;
	cvt.u64.u32 	%rd46, %r8;
	mov.u32 	%r9, %ctaid.y;
	mov.u32 	%r10, %ntid.y;
	mov.u32 	%r11, %tid.y;
	mad.lo.s32 	%r12, %r9, %r10, %r11;
	mov.u32 	%r2, %nctaid.x;
	mul.lo.s32 	%r3, %r2, %r1;
	mul.wide.u32 	%rd47, %r12, %r3;
	add.s64 	%rd3, %rd47, %rd46;
	add.s64 	%rd4, %rd44, -1;
	setp.ne.s64 	%p1, %rd3, %rd4;
	@%p1 bra 	$L__BB0_2;
	st.local.v2.u32 	[%rd2], {%r1, %r2};
	mov.u64 	%rd48, $str;
	cvta.global.u64 	%rd49, %rd48;
	{ // callseq 0, 0
	.param .b64 param0;
	st.param.b64 	[param0], %rd49;
	.param .b64 param1;
	st.param.b64 	[param1], %rd45;
	.param .b32 retval0;
	call.uni (retval0), 
	vprintf, 
	(
	param0, 
	param1
	);
	ld.param.b32 	%r13, [retval0];
	} // callseq 0
	st.local.u32 	[%rd2], %r3;
	mov.u64 	%rd51, $str$1;
	cvta.global.u64 	%rd52, %rd51;
	{ // callseq 1, 0
	.param .b64 param0;
	st.param.b64 	[param0], %rd52;
	.param .b64 param1;
	st.param.b64 	[param1], %rd45;
	.param .b32 retval0;
	call.uni (retval0), 
	vprintf, 
	(
	param0, 
	param1
	);
	ld.param.b32 	%r15, [retval0];
	} // callseq 1
$L__BB0_2:
	setp.eq.s64 	%p2, %rd3, %rd4;
	setp.ne.s64 	%p3, %rd41, 0;
	and.pred  	%p4, %p3, %p2;
	selp.b64 	%rd5, %rd41, %rd40, %p4;
	selp.b64 	%rd6, %rd43, %rd42, %p4;
	add.s64 	%rd53, %rd42, %rd40;
	mul.lo.s64 	%rd7, %rd53, %rd3;
	setp.ge.u64 	%p5, %rd3, %rd44;
	@%p5 bra 	$L__BB0_20;
	setp.eq.s64 	%p6, %rd5, 0;
	@%p6 bra 	$L__BB0_6;
	cvta.to.global.u64 	%rd8, %rd38;
	mul.lo.s64 	%rd9, %rd3, %rd40;
	mov.b32 	%r122, 0;
	mov.b64 	%rd146, 0;
$L__BB0_5:
	add.s64 	%rd55, %rd146, %rd9;
	add.s64 	%rd56, %rd8, %rd55;
	ld.global.u8 	%rs1, [%rd56];
	add.s64 	%rd57, %rd146, %rd7;
	add.s64 	%rd58, %rd1, %rd57;
	st.global.u8 	[%rd58], %rs1;
	add.s32 	%r122, %r122, 1;
	cvt.u64.u32 	%rd146, %r122;
	setp.gt.u64 	%p7, %rd5, %rd146;
	@%p7 bra 	$L__BB0_5;
$L__BB0_6:
	add.s64 	%rd12, %rd5, %rd7;
	add.s64 	%rd13, %rd1, %rd12;
	mov.b16 	%rs2, 128;
	st.global.u8 	[%rd13], %rs2;
	add.s64 	%rd14, %rd6, -9;
	setp.eq.s64 	%p8, %rd14, 0;
	@%p8 bra 	$L__BB0_19;
	add.s64 	%rd60, %rd6, -10;
	and.b64  	%rd15, %rd14, 7;
	setp.lt.u64 	%p9, %rd60, 7;
	mov.b64 	%rd148, 1;
	@%p9 bra 	$L__BB0_11;
	and.b64  	%rd62, %rd14, -8;
	neg.s64 	%rd16, %rd62;
	add.s64 	%rd63, %rd12, %rd1;
	add.s64 	%rd17, %rd63, 4;
	mov.b64 	%rd150, 0;
$L__BB0_9:
	.pragma "nounroll";
	add.s64 	%rd64, %rd17, %rd150;
	mov.b16 	%rs3, 0;
	st.global.u8 	[%rd64+-3], %rs3;
	st.global.u8 	[%rd64+-2], %rs3;
	st.global.u8 	[%rd64+-1], %rs3;
	st.global.u8 	[%rd64], %rs3;
	st.global.u8 	[%rd64+1], %rs3;
	st.global.u8 	[%rd64+2], %rs3;
	st.global.u8 	[%rd64+3], %rs3;
	st.global.u8 	[%rd64+4], %rs3;
	add.s64 	%rd150, %rd150, 8;
	add.s64 	%rd65, %rd16, %rd150;
	setp.eq.s64 	%p10, %rd65, 0;
	@%p10 bra 	$L__BB0_10;
	bra.uni 	$L__BB0_9;
$L__BB0_10:
	add.s64 	%rd148, %rd150, 1;
$L__BB0_11:
	setp.eq.s64 	%p11, %rd15, 0;
	@%p11 bra 	$L__BB0_19;
	and.b64  	%rd20, %rd14, 3;
	setp.lt.u64 	%p12, %rd15, 4;
	@%p12 bra 	$L__BB0_14;
	add.s64 	%rd66, %rd13, %rd148;
	mov.b16 	%rs4, 0;
	st.global.u8 	[%rd66], %rs4;
	add.s64 	%rd67, %rd148, 1;
	and.b64  	%rd68, %rd67, 4294967295;
	add.s64 	%rd69, %rd13, %rd68;
	st.global.u8 	[%rd69], %rs4;
	add.s64 	%rd70, %rd148, 2;
	and.b64  	%rd71, %rd70, 4294967295;
	add.s64 	%rd72, %rd13, %rd71;
	st.global.u8 	[%rd72], %rs4;
	add.s64 	%rd73, %rd148, 3;
	and.b64  	%rd74, %rd73, 4294967295;
	add.s64 	%rd75, %rd13, %rd74;
	st.global.u8 	[%rd75], %rs4;
	add.s64 	%rd76, %rd148, 4;
	and.b64  	%rd148, %rd76, 4294967295;
$L__BB0_14:
	setp.eq.s64 	%p13, %rd20, 0;
	@%p13 bra 	$L__BB0_19;
	setp.eq.s64 	%p14, %rd20, 1;
	@%p14 bra 	$L__BB0_17;
	add.s64 	%rd77, %rd13, %rd148;
	mov.b16 	%rs5, 0;
	st.global.u8 	[%rd77], %rs5;
	add.s64 	%rd78, %rd148, 1;
	and.b64  	%rd79, %rd78, 4294967295;
	add.s64 	%rd80, %rd13, %rd79;
	st.global.u8 	[%rd80], %rs5;
	add.s64 	%rd81, %rd148, 2;
	and.b64  	%rd148, %rd81, 4294967295;
$L__BB0_17:
	and.b64  	%rd82, %rd14, 1;
	setp.eq.b64 	%p15, %rd82, 1;
	not.pred 	%p16, %p15;
	@%p16 bra 	$L__BB0_19;
	add.s64 	%rd83, %rd13, %rd148;
	mov.b16 	%rs6, 0;
	st.global.u8 	[%rd83], %rs6;
$L__BB0_19:
	cvt.u16.u64 	%rs7, %rd5;
	shl.b16 	%rs8, %rs7, 3;
	add.s64 	%rd84, %rd13, %rd6;
	st.global.u8 	[%rd84+-1], %rs8;
	shr.u64 	%rd85, %rd5, 5;
	st.global.u8 	[%rd84+-2], %rd85;
	shr.u64 	%rd86, %rd5, 13;
	st.global.u8 	[%rd84+-3], %rd86;
	shr.u64 	%rd87, %rd5, 21;
	st.global.u8 	[%rd84+-4], %rd87;
	shr.u64 	%rd88, %rd5, 29;
	st.global.u8 	[%rd84+-5], %rd88;
	shr.u64 	%rd89, %rd5, 37;
	st.global.u8 	[%rd84+-6], %rd89;
	shr.u64 	%rd90, %rd5, 45;
	st.global.u8 	[%rd84+-7], %rd90;
	shr.u64 	%rd91, %rd5, 53;
	st.global.u8 	[%rd84+-8], %rd91;
$L__BB0_20:
	setp.ne.s64 	%p17, %rd3, 0;
	@%p17 bra 	$L__BB0_23;
	ld.param.u64 	%rd144, [_Z11paddingCharPhS_yyyyy_param_1];
	cvta.to.local.u64 	%rd94, %rd45;
	st.local.u64 	[%rd94], %rd7;
	mov.u64 	%rd95, $str$2;
	cvta.global.u64 	%rd96, %rd95;
	{ // callseq 2, 0
	.param .b64 param0;
	st.param.b64 	[param0], %rd96;
	.param .b64 param1;
	st.param.b64 	[param1], %rd45;
	.param .b32 retval0;
	call.uni (retval0), 
	vprintf, 
	(
	param0, 
	param1
	);
	ld.param.b32 	%r18, [retval0];
	} // callseq 2
	mov.b64 	%rd152, 0;
	st.local.u64 	[%rd94], %rd152;
	mov.u64 	%rd97, $str$3;
	cvta.global.u64 	%rd98, %rd97;
	{ // callseq 3, 0
	.param .b64 param0;
	st.param.b64 	[param0], %rd98;
	.param .b64 param1;
	st.param.b64 	[param1], %rd45;
	.param .b32 retval0;
	call.uni (retval0), 
	vprintf, 
	(
	param0, 
	param1
	);
	ld.param.b32 	%r20, [retval0];
	} // callseq 3
	cvta.to.global.u64 	%rd99, %rd144;
	add.s64 	%rd151, %rd99, %rd7;
$L__BB0_22:
	ld.global.u8 	%r22, [%rd151];
	add.u64 	%rd100, %SP, 0;
	add.u64 	%rd101, %SPL, 0;
	st.local.u64 	[%rd101], %rd152;
	st.local.u32 	[%rd101+8], %r22;
	mov.u64 	%rd102, $str$4;
	cvta.global.u64 	%rd103, %rd102;
	{ // callseq 4, 0
	.param .b64 param0;
	st.param.b64 	[param0], %rd103;
	.param .b64 param1;
	st.param.b64 	[param1], %rd100;
	.param .b32 retval0;
	call.uni (retval0), 
	vprintf, 
	(
	param0, 
	param1
	);
	ld.param.b32 	%r23, [retval0];
	} // callseq 4
	ld.global.u8 	%r25, [%rd151+1];
	add.s64 	%rd104, %rd152, 1;
	st.local.u64 	[%rd101], %rd104;
	st.local.u32 	[%rd101+8], %r25;
	{ // callseq 5, 0
	.param .b64 param0;
	st.param.b64 	[param0], %rd103;
	.param .b64 param1;
	st.param.b64 	[param1], %rd100;
	.param .b32 retval0;
	call.uni (retval0), 
	vprintf, 
	(
	param0, 
	param1
	);
	ld.param.b32 	%r26, [retval0];
	} // callseq 5
	ld.global.u8 	%r28, [%rd151+2];
	add.s64 	%rd105, %rd152, 2;
	st.local.u64 	[%rd101], %rd105;
	st.local.u32 	[%rd101+8], %r28;
	{ // callseq 6, 0
	.param .b64 param0;
	st.param.b64 	[param0], %rd103;
	.param .b64 param1;
	st.param.b64 	[param1], %rd100;
	.param .b32 retval0;
	call.uni (retval0), 
	vprintf, 
	(
	param0, 
	param1
	);
	ld.param.b32 	%r29, [retval0];
	} // callseq 6
	ld.global.u8 	%r31, [%rd151+3];
	add.s64 	%rd106, %rd152, 3;
	st.local.u64 	[%rd101], %rd106;
	st.local.u32 	[%rd101+8], %r31;
	{ // callseq 7, 0
	.param .b64 param0;
	st.param.b64 	[param0], %rd103;
	.param .b64 param1;
	st.param.b64 	[param1], %rd100;
	.param .b32 retval0;
	call.uni (retval0), 
	vprintf, 
	(
	param0, 
	param1
	);
	ld.param.b32 	%r32, [retval0];
	} // callseq 7
	ld.global.u8 	%r34, [%rd151+4];
	add.s64 	%rd107, %rd152, 4;
	st.local.u64 	[%rd101], %rd107;
	st.local.u32 	[%rd101+8], %r34;
	{ // callseq 8, 0
	.param .b64 param0;
	st.param.b64 	[param0], %rd103;
	.param .b64 param1;
	st.param.b64 	[param1], %rd100;
	.param .b32 retval0;
	call.uni (retval0), 
	vprintf, 
	(
	param0, 
	param1
	);
	ld.param.b32 	%r35, [retval0];
	} // callseq 8
	ld.global.u8 	%r37, [%rd151+5];
	add.s64 	%rd108, %rd152, 5;
	st.local.u64 	[%rd101], %rd108;
	st.local.u32 	[%rd101+8], %r37;
	{ // callseq 9, 0
	.param .b64 param0;
	st.param.b64 	[param0], %rd103;
	.param .b64 param1;
	st.param.b64 	[param1], %rd100;
	.param .b32 retval0;
	call.uni (retval0), 
	vprintf, 
	(
	param0, 
	param1
	);
	ld.param.b32 	%r38, [retval0];
	} // callseq 9
	ld.global.u8 	%r40, [%rd151+6];
	add.s64 	%rd109, %rd152, 6;
	st.local.u64 	[%rd101], %rd109;
	st.local.u32 	[%rd101+8], %r40;
	{ // callseq 10, 0
	.param .b64 param0;
	st.param.b64 	[param0], %rd103;
	.param .b64 param1;
	st.param.b64 	[param1], %rd100;
	.param .b32 retval0;
	call.uni (retval0), 
	vprintf, 
	(
	param0, 
	param1
	);
	ld.param.b32 	%r41, [retval0];
	} // callseq 10
	ld.global.u8 	%r43, [%rd151+7];
	add.s64 	%rd110, %rd152, 7;
	st.local.u64 	[%rd101], %rd110;
	st.local.u32 	[%rd101+8], %r43;
	{ // callseq 11, 0
	.param .b64 param0;
	st.param.b64 	[param0], %rd103;
	.param .b64 param1;
	st.param.b64 	[param1], %rd100;
	.param .b32 retval0;
	call.uni (retval0), 
	vprintf, 
	(
	param0, 
	param1
	);
	ld.param.b32 	%r44, [retval0];
	} // callseq 11
	ld.global.u8 	%r46, [%rd151+8];
	add.s64 	%rd111, %rd152, 8;
	st.local.u64 	[%rd101], %rd111;
	st.local.u32 	[%rd101+8], %r46;
	{ // callseq 12, 0
	.param .b64 param0;
	st.param.b64 	[param0], %rd103;
	.param .b64 param1;
	st.param.b64 	[param1], %rd100;
	.param .b32 retval0;
	call.uni (retval0), 
	vprintf, 
	(
	param0, 
	param1
	);
	ld.param.b32 	%r47, [retval0];
	} // callseq 12
	ld.global.u8 	%r49, [%rd151+9];
	add.s64 	%rd112, %rd152, 9;
	st.local.u64 	[%rd101], %rd112;
	st.local.u32 	[%rd101+8], %r49;
	{ // callseq 13, 0
	.param .b64 param0;
	st.param.b64 	[param0], %rd103;
	.param .b64 param1;
	st.param.b64 	[param1], %rd100;
	.param .b32 retval0;
	call.uni (retval0), 
	vprintf, 
	(
	param0, 
	param1
	);
	ld.param.b32 	%r50, [retval0];
	} // callseq 13
	ld.global.u8 	%r52, [%rd151+10];
	add.s64 	%rd113, %rd152, 10;
	st.local.u64 	[%rd101], %rd113;
	st.local.u32 	[%rd101+8], %r52;
	{ // callseq 14, 0
	.param .b64 param0;
	st.param.b64 	[param0], %rd103;
	.param .b64 param1;
	st.param.b64 	[param1], %rd100;
	.param .b32 retval0;
	call.uni (retval0), 
	vprintf, 
	(
	param0, 
	param1
	);
	ld.param.b32 	%r53, [retval0];
	} // callseq 14
	ld.global.u8 	%r55, [%rd151+11];
	add.s64 	%rd114, %rd152, 11;
	st.local.u64 	[%rd101], %rd114;
	st.local.u32 	[%rd101+8], %r55;
	{ // callseq 15, 0
	.param .b64 param0;
	st.param.b64 	[param0], %rd103;
	.param .b64 param1;
	st.param.b64 	[param1], %rd100;
	.param .b32 retval0;
	call.uni (retval0), 
	vprintf, 
	(
	param0, 
	param1
	);
	ld.param.b32 	%r56, [retval0];
	} // callseq 15
	ld.global.u8 	%r58, [%rd151+12];
	add.s64 	%rd115, %rd152, 12;
	st.local.u64 	[%rd101], %rd115;
	st.local.u32 	[%rd101+8], %r58;
	{ // callseq 16, 0
	.param .b64 param0;
	st.param.b64 	[param0], %rd103;
	.param .b64 param1;
	st.param.b64 	[param1], %rd100;
	.param .b32 retval0;
	call.uni (retval0), 
	vprintf, 
	(
	param0, 
	param1
	);
	ld.param.b32 	%r59, [retval0];
	} // callseq 16
	ld.global.u8 	%r61, [%rd151+13];
	add.s64 	%rd116, %rd152, 13;
	st.local.u64 	[%rd101], %rd116;
	st.local.u32 	[%rd101+8], %r61;
	{ // callseq 17, 0
	.param .b64 param0;
	st.param.b64 	[param0], %rd103;
	.param .b64 param1;
	st.param.b64 	[param1], %rd100;
	.param .b32 retval0;
	call.uni (retval0), 
	vprintf, 
	(
	param0, 
	param1
	);
	ld.param.b32 	%r62, [retval0];
	} // callseq 17
	ld.global.u8 	%r64, [%rd151+14];
	add.s64 	%rd117, %rd152, 14;
	st.local.u64 	[%rd101], %rd117;
	st.local.u32 	[%rd101+8], %r64;
	{ // callseq 18, 0
	.param .b64 param0;
	st.param.b64 	[param0], %rd103;
	.param .b64 param1;
	st.param.b64 	[param1], %rd100;
	.param .b32 retval0;
	call.uni (retval0), 
	vprintf, 
	(
	param0, 
	param1
	);
	ld.param.b32 	%r65, [retval0];
	} // callseq 18
	ld.global.u8 	%r67, [%rd151+15];
	add.s64 	%rd118, %rd152, 15;
	st.local.u64 	[%rd101], %rd118;
	st.local.u32 	[%rd101+8], %r67;
	{ // callseq 19, 0
	.param .b64 param0;
	st.param.b64 	[param0], %rd103;
	.param .b64 param1;
	st.param.b64 	[param1], %rd100;
	.param .b32 retval0;
	call.uni (retval0), 
	vprintf, 
	(
	param0, 
	param1
	);
	ld.param.b32 	%r68, [retval0];
	} // callseq 19
	add.s64 	%rd151, %rd151, 16;
	add.s64 	%rd152, %rd152, 16;
	setp.ne.s64 	%p18, %rd152, 64;
	@%p18 bra 	$L__BB0_22;
$L__BB0_23:
	setp.ne.s64 	%p19, %rd3, %rd4;
	@%p19 bra 	$L__BB0_26;
	ld.param.u64 	%rd145, [_Z11paddingCharPhS_yyyyy_param_1];
	add.u64 	%rd120, %SP, 0;
	add.u64 	%rd32, %SPL, 0;
	st.local.u64 	[%rd32], %rd7;
	mov.u64 	%rd121, $str$2;
	cvta.global.u64 	%rd122, %rd121;
	{ // callseq 20, 0
	.param .b64 param0;
	st.param.b64 	[param0], %rd122;
	.param .b64 param1;
	st.param.b64 	[param1], %rd120;
	.param .b32 retval0;
	call.uni (retval0), 
	vprintf, 
	(
	param0, 
	param1
	);
	ld.param.b32 	%r70, [retval0];
	} // callseq 20
	st.local.u64 	[%rd32], %rd3;
	mov.u64 	%rd123, $str$3;
	cvta.global.u64 	%rd124, %rd123;
	{ // callseq 21, 0
	.param .b64 param0;
	st.param.b64 	[param0], %rd124;
	.param .b64 param1;
	st.param.b64 	[param1], %rd120;
	.param .b32 retval0;
	call.uni (retval0), 
	vprintf, 
	(
	param0, 
	param1
	);
	ld.param.b32 	%r72, [retval0];
	} // callseq 21
	cvta.to.global.u64 	%rd125, %rd145;
	add.s64 	%rd153, %rd125, %rd7;
	mov.b64 	%rd154, 0;
$L__BB0_25:
	ld.global.u8 	%r74, [%rd153];
	st.local.u64 	[%rd32], %rd154;
	st.local.u32 	[%rd32+8], %r74;
	mov.u64 	%rd126, $str$4;
	cvta.global.u64 	%rd127, %rd126;
	{ // callseq 22, 0
	.param .b64 param0;
	st.param.b64 	[param0], %rd127;
	.param .b64 param1;
	st.param.b64 	[param1], %rd120;
	.param .b32 retval0;
	call.uni (retval0), 
	vprintf, 
	(
	param0, 
	param1
	);
	ld.param.b32 	%r75, [retval0];
	} // callseq 22
	ld.global.u8 	%r77, [%rd153+1];
	add.s64 	%rd129, %rd154, 1;
	st.local.u64 	[%rd32], %rd129;
	st.local.u32 	[%rd32+8], %r77;
	{ // callseq 23, 0
	.param .b64 param0;
	st.param.b64 	[param0], %rd127;
	.param .b64 param1;
	st.param.b64 	[param1], %rd120;
	.param .b32 retval0;
	call.uni (retval0), 
	vprintf, 
	(
	param0, 
	param1
	);
	ld.param.b32 	%r78, [retval0];
	} // callseq 23
	ld.global.u8 	%r80, [%rd153+2];
	add.s64 	%rd130, %rd154, 2;
	st.local.u64 	[%rd32], %rd130;
	st.local.u32 	[%rd32+8], %r80;
	{ // callseq 24, 0
	.param .b64 param0;
	st.param.b64 	[param0], %rd127;
	.param .b64 param1;
	st.param.b64 	[param1], %rd120;
	.param .b32 retval0;
	call.uni (retval0), 
	vprintf, 
	(
	param0, 
	param1
	);
	ld.param.b32 	%r81, [retval0];
	} // callseq 24
	ld.global.u8 	%r83, [%rd153+3];
	add.s64 	%rd131, %rd154, 3;
	st.local.u64 	[%rd32], %rd131;
	st.local.u32 	[%rd32+8], %r83;
	{ // callseq 25, 0
	.param .b64 param0;
	st.param.b64 	[param0], %rd127;
	.param .b64 param1;
	st.param.b64 	[param1], %rd120;
	.param .b32 retval0;
	call.uni (retval0), 
	vprintf, 
	(
	param0, 
	param1
	);
	ld.param.b32 	%r84, [retval0];
	} // callseq 25
	ld.global.u8 	%r86, [%rd153+4];
	add.s64 	%rd132, %rd154, 4;
	st.local.u64 	[%rd32], %rd132;
	st.local.u32 	[%rd32+8], %r86;
	{ // callseq 26, 0
	.param .b64 param0;
	st.param.b64 	[param0], %rd127;
	.param .b64 param1;
	st.param.b64 	[param1], %rd120;
	.param .b32 retval0;
	call.uni (retval0), 
	vprintf, 
	(
	param0, 
	param1
	);
	ld.param.b32 	%r87, [retval0];
	} // callseq 26
	ld.global.u8 	%r89, [%rd153+5];
	add.s64 	%rd133, %rd154, 5;
	st.local.u64 	[%rd32], %rd133;
	st.local.u32 	[%rd32+8], %r89;
	{ // callseq 27, 0
	.param .b64 param0;
	st.param.b64 	[param0], %rd127;
	.param .b64 param1;
	st.param.b64 	[param1], %rd120;
	.param .b32 retval0;
	call.uni (retval0), 
	vprintf, 
	(
	param0, 
	param1
	);
	ld.param.b32 	%r90, [retval0];
	} // callseq 27
	ld.global.u8 	%r92, [%rd153+6];
	add.s64 	%rd134, %rd154, 6;
	st.local.u64 	[%rd32], %rd134;
	st.local.u32 	[%rd32+8], %r92;
	{ // callseq 28, 0
	.param .b64 param0;
	st.param.b64 	[param0], %rd127;
	.param .b64 param1;
	st.param.b64 	[param1], %rd120;
	.param .b32 retval0;
	call.uni (retval0), 
	vprintf, 
	(
	param0, 
	param1
	);
	ld.param.b32 	%r93, [retval0];
	} // callseq 28
	ld.global.u8 	%r95, [%rd153+7];
	add.s64 	%rd135, %rd154, 7;
	st.local.u64 	[%rd32], %rd135;
	st.local.u32 	[%rd32+8], %r95;
	{ // callseq 29, 0
	.param .b64 param0;
	st.param.b64 	[param0], %rd127;
	.param .b64 param1;
	st.param.b64 	[param1], %rd120;
	.param .b32 retval0;
	call.uni (retval0), 
	vprintf, 
	(
	param0, 
	param1
	);
	ld.param.b32 	%r96, [retval0];
	} // callseq 29
	ld.global.u8 	%r98, [%rd153+8];
	add.s64 	%rd136, %rd154, 8;
	st.local.u64 	[%rd32], %rd136;
	st.local.u32 	[%rd32+8], %r98;
	{ // callseq 30, 0
	.param .b64 param0;
	st.param.b64 	[param0], %rd127;
	.param .b64 param1;
	st.param.b64 	[param1], %rd120;
	.param .b32 retval0;
	call.uni (retval0), 
	vprintf, 
	(
	param0, 
	param1
	);
	ld.param.b32 	%r99, [retval0];
	} // callseq 30
	ld.global.u8 	%r101, [%rd153+9];
	add.s64 	%rd137, %rd154, 9;
	st.local.u64 	[%rd32], %rd137;
	st.local.u32 	[%rd32+8], %r101;
	{ // callseq 31, 0
	.param .b64 param0;
	st.param.b64 	[param0], %rd127;
	.param .b64 param1;
	st.param.b64 	[param1], %rd120;
	.param .b32 retval0;
	call.uni (retval0), 
	vprintf, 
	(
	param0, 
	param1
	);
	ld.param.b32 	%r102, [retval0];
	} // callseq 31
	ld.global.u8 	%r104, [%rd153+10];
	add.s64 	%rd138, %rd154, 10;
	st.local.u64 	[%rd32], %rd138;
	st.local.u32 	[%rd32+8], %r104;
	{ // callseq 32, 0
	.param .b64 param0;
	st.param.b64 	[param0], %rd127;
	.param .b64 param1;
	st.param.b64 	[param1], %rd120;
	.param .b32 retval0;
	call.uni (retval0), 
	vprintf, 
	(
	param0, 
	param1
	);
	ld.param.b32 	%r105, [retval0];
	} // callseq 32
	ld.global.u8 	%r107, [%rd153+11];
	add.s64 	%rd139, %rd154, 11;
	st.local.u64 	[%rd32], %rd139;
	st.local.u32 	[%rd32+8], %r107;
	{ // callseq 33, 0
	.param .b64 param0;
	st.param.b64 	[param0], %rd127;
	.param .b64 param1;
	st.param.b64 	[param1], %rd120;
	.param .b32 retval0;
	call.uni (retval0), 
	vprintf, 
	(
	param0, 
	param1
	);
	ld.param.b32 	%r108, [retval0];
	} // callseq 33
	ld.global.u8 	%r110, [%rd153+12];
	add.s64 	%rd140, %rd154, 12;
	st.local.u64 	[%rd32], %rd140;
	st.local.u32 	[%rd32+8], %r110;
	{ // callseq 34, 0
	.param .b64 param0;
	st.param.b64 	[param0], %rd127;
	.param .b64 param1;
	st.param.b64 	[param1], %rd120;
	.param .b32 retval0;
	call.uni (retval0), 
	vprintf, 
	(
	param0, 
	param1
	);
	ld.param.b32 	%r111, [retval0];
	} // callseq 34
	ld.global.u8 	%r113, [%rd153+13];
	add.s64 	%rd141, %rd154, 13;
	st.local.u64 	[%rd32], %rd141;
	st.local.u32 	[%rd32+8], %r113;
	{ // callseq 35, 0
	.param .b64 param0;
	st.param.b64 	[param0], %rd127;
	.param .b64 param1;
	st.param.b64 	[param1], %rd120;
	.param .b32 retval0;
	call.uni (retval0), 
	vprintf, 
	(
	param0, 
	param1
	);
	ld.param.b32 	%r114, [retval0];
	} // callseq 35
	ld.global.u8 	%r116, [%rd153+14];
	add.s64 	%rd142, %rd154, 14;
	st.local.u64 	[%rd32], %rd142;
	st.local.u32 	[%rd32+8], %r116;
	{ // callseq 36, 0
	.param .b64 param0;
	st.param.b64 	[param0], %rd127;
	.param .b64 param1;
	st.param.b64 	[param1], %rd120;
	.param .b32 retval0;
	call.uni (retval0), 
	vprintf, 
	(
	param0, 
	param1
	);
	ld.param.b32 	%r117, [retval0];
	} // callseq 36
	ld.global.u8 	%r119, [%rd153+15];
	add.s64 	%rd143, %rd154, 15;
	st.local.u64 	[%rd32], %rd143;
	st.local.u32 	[%rd32+8], %r119;
	{ // callseq 37, 0
	.param .b64 param0;
	st.param.b64 	[param0], %rd127;
	.param .b64 param1;
	st.param.b64 	[param1], %rd120;
	.param .b32 retval0;
	call.uni (retval0), 
	vprintf, 
	(
	param0, 
	param1
	);
	ld.param.b32 	%r120, [retval0];
	} // callseq 37
	add.s64 	%rd153, %rd153, 16;
	add.s64 	%rd154, %rd154, 16;
	setp.ne.s64 	%p20, %rd154, 64;
	@%p20 bra 	$L__BB0_25;
$L__BB0_26:
	ret;

}
	// .globl	_Z25unsignedCharToUnsignedIntPKhPjyyyyy
.visible .entry _Z25unsignedCharToUnsignedIntPKhPjyyyyy(
	.param .u64 .ptr .align 1 _Z25unsignedCharToUnsignedIntPKhPjyyyyy_param_0,
	.param .u64 .ptr .align 1 _Z25unsignedCharToUnsignedIntPKhPjyyyyy_param_1,
	.param .u64 _Z25unsignedCharToUnsignedIntPKhPjyyyyy_param_2,
	.param .u64 _Z25unsignedCharToUnsignedIntPKhPjyyyyy_param_3,
	.param .u64 _Z25unsignedCharToUnsignedIntPKhPjyyyyy_param_4,
	.param .u64 _Z25unsignedCharToUnsignedIntPKhPjyyyyy_param_5,
	.param .u64 _Z25unsignedCharToUnsignedIntPKhPjyyyyy_param_6
)
{
	.local .align 8 .b8 	__local_depot1[16];
	.reg .b64 	%SP;
	.reg .b64 	%SPL;
	.reg .pred 	%p<10>;
	.reg .b16 	%rs<17>;
	.reg .b32 	%r<259>;
	.reg .b64 	%rd<86>;

	mov.u64 	%SPL, __local_depot1;
	cvta.local.u64 	%SP, %SPL;
	ld.param.u64 	%rd18, [_Z25unsignedCharToUnsignedIntPKhPjyyyyy_param_1];
	ld.param.u64 	%rd19, [_Z25unsignedCharToUnsignedIntPKhPjyyyyy_param_2];
	ld.param.u64 	%rd20, [_Z25unsignedCharToUnsignedIntPKhPjyyyyy_param_3];
	ld.param.u64 	%rd21, [_Z25unsignedCharToUnsignedIntPKhPjyyyyy_param_4];
	ld.param.u64 	%rd22, [_Z25unsignedCharToUnsignedIntPKhPjyyyyy_param_5];
	ld.param.u64 	%rd23, [_Z25unsignedCharToUnsignedIntPKhPjyyyyy_param_6];
	cvta.to.global.u64 	%rd1, %rd18;
	mov.u32 	%r1, %ctaid.x;
	mov.u32 	%r2, %ntid.x;
	mov.u32 	%r3, %tid.x;
	mad.lo.s32 	%r4, %r1, %r2, %r3;
	cvt.u64.u32 	%rd24, %r4;
	mov.u32 	%r5, %ctaid.y;
	mov.u32 	%r6, %ntid.y;
	mov.u32 	%r7, %tid.y;
	mad.lo.s32 	%r8, %r5, %r6, %r7;
	mov.u32 	%r9, %nctaid.x;
	mul.lo.s32 	%r10, %r9, %r2;
	mul.wide.u32 	%rd25, %r8, %r10;
	add.s64 	%rd2, %rd25, %rd24;
	setp.ne.s64 	%p1, %rd20, 0;
	add.s64 	%rd3, %rd23, -1;
	setp.eq.s64 	%p2, %rd2, %rd3;
	and.pred  	%p3, %p1, %p2;
	selp.b64 	%rd26, %rd20, %rd19, %p3;
	selp.b64 	%rd27, %rd22, %rd21, %p3;
	add.s64 	%rd4, %rd21, %rd19;
	shr.u64 	%rd28, %rd4, 2;
	mul.lo.s64 	%rd5, %rd28, %rd2;
	add.s64 	%rd6, %rd26, %rd27;
	setp.ge.u64 	%p4, %rd2, %rd23;
	setp.lt.u64 	%p5, %rd6, 64;
	or.pred  	%p6, %p4, %p5;
	@%p6 bra 	$L__BB1_3;
	ld.param.u64 	%rd82, [_Z25unsignedCharToUnsignedIntPKhPjyyyyy_param_0];
	shr.u64 	%rd85, %rd6, 6;
	cvta.to.global.u64 	%rd29, %rd82;
	mad.lo.s64 	%rd30, %rd4, %rd2, %rd29;
	add.s64 	%rd84, %rd30, 31;
	shl.b64 	%rd31, %rd5, 2;
	add.s64 	%rd32, %rd31, %rd1;
	add.s64 	%rd83, %rd32, 32;
$L__BB1_2:
	ld.global.u8 	%r11, [%rd84+-31];
	shl.b32 	%r12, %r11, 24;
	ld.global.u8 	%r13, [%rd84+-30];
	shl.b32 	%r14, %r13, 16;
	or.b32  	%r15, %r14, %r12;
	ld.global.u8 	%rs1, [%rd84+-29];
	mul.wide.u16 	%r16, %rs1, 256;
	or.b32  	%r17, %r15, %r16;
	ld.global.u8 	%r18, [%rd84+-28];
	or.b32  	%r19, %r17, %r18;
	st.global.u32 	[%rd83+-32], %r19;
	ld.global.u8 	%r20, [%rd84+-27];
	shl.b32 	%r21, %r20, 24;
	ld.global.u8 	%r22, [%rd84+-26];
	shl.b32 	%r23, %r22, 16;
	or.b32  	%r24, %r23, %r21;
	ld.global.u8 	%rs2, [%rd84+-25];
	mul.wide.u16 	%r25, %rs2, 256;
	or.b32  	%r26, %r24, %r25;
	ld.global.u8 	%r27, [%rd84+-24];
	or.b32  	%r28, %r26, %r27;
	st.global.u32 	[%rd83+-28], %r28;
	ld.global.u8 	%r29, [%rd84+-23];
	shl.b32 	%r30, %r29, 24;
	ld.global.u8 	%r31, [%rd84+-22];
	shl.b32 	%r32, %r31, 16;
	or.b32  	%r33, %r32, %r30;
	ld.global.u8 	%rs3, [%rd84+-21];
	mul.wide.u16 	%r34, %rs3, 256;
	or.b32  	%r35, %r33, %r34;
	ld.global.u8 	%r36, [%rd84+-20];
	or.b32  	%r37, %r35, %r36;
	st.global.u32 	[%rd83+-24], %r37;
	ld.global.u8 	%r38, [%rd84+-19];
	shl.b32 	%r39, %r38, 24;
	ld.global.u8 	%r40, [%rd84+-18];
	shl.b32 	%r41, %r40, 16;
	or.b32  	%r42, %r41, %r39;
	ld.global.u8 	%rs4, [%rd84+-17];
	mul.wide.u16 	%r43, %rs4, 256;
	or.b32  	%r44, %r42, %r43;
	ld.global.u8 	%r45, [%rd84+-16];
	or.b32  	%r46, %r44, %r45;
	st.global.u32 	[%rd83+-20], %r46;
	ld.global.u8 	%r47, [%rd84+-15];
	shl.b32 	%r48, %r47, 24;
	ld.global.u8 	%r49, [%rd84+-14];
	shl.b32 	%r50, %r49, 16;
	or.b32  	%r51, %r50, %r48;
	ld.global.u8 	%rs5, [%rd84+-13];
	mul.wide.u16 	%r52, %rs5, 256;
	or.b32  	%r53, %r51, %r52;
	ld.global.u8 	%r54, [%rd84+-12];
	or.b32  	%r55, %r53, %r54;
	st.global.u32 	[%rd83+-16], %r55;
	ld.global.u8 	%r56, [%rd84+-11];
	shl.b32 	%r57, %r56, 24;
	ld.global.u8 	%r58, [%rd84+-10];
	shl.b32 	%r59, %r58, 16;
	or.b32  	%r60, %r59, %r57;
	ld.global.u8 	%rs6, [%rd84+-9];
	mul.wide.u16 	%r61, %rs6, 256;
	or.b32  	%r62, %r60, %r61;
	ld.global.u8 	%r63, [%rd84+-8];
	or.b32  	%r64, %r62, %r63;
	st.global.u32 	[%rd83+-12], %r64;
	ld.global.u8 	%r65, [%rd84+-7];
	shl.b32 	%r66, %r65, 24;
	ld.global.u8 	%r67, [%rd84+-6];
	shl.b32 	%r68, %r67, 16;
	or.b32  	%r69, %r68, %r66;
	ld.global.u8 	%rs7, [%rd84+-5];
	mul.wide.u16 	%r70, %rs7, 256;
	or.b32  	%r71, %r69, %r70;
	ld.global.u8 	%r72, [%rd84+-4];
	or.b32  	%r73, %r71, %r72;
	st.global.u32 	[%rd83+-8], %r73;
	ld.global.u8 	%r74, [%rd84+-3];
	shl.b32 	%r75, %r74, 24;
	ld.global.u8 	%r76, [%rd84+-2];
	shl.b32 	%r77, %r76, 16;
	or.b32  	%r78, %r77, %r75;
	ld.global.u8 	%rs8, [%rd84+-1];
	mul.wide.u16 	%r79, %rs8, 256;
	or.b32  	%r80, %r78, %r79;
	ld.global.u8 	%r81, [%rd84];
	or.b32  	%r82, %r80, %r81;
	st.global.u32 	[%rd83+-4], %r82;
	ld.global.u8 	%r83, [%rd84+1];
	shl.b32 	%r84, %r83, 24;
	ld.global.u8 	%r85, [%rd84+2];
	shl.b32 	%r86, %r85, 16;
	or.b32  	%r87, %r86, %r84;
	ld.global.u8 	%rs9, [%rd84+3];
	mul.wide.u16 	%r88, %rs9, 256;
	or.b32  	%r89, %r87, %r88;
	ld.global.u8 	%r90, [%rd84+4];
	or.b32  	%r91, %r89, %r90;
	st.global.u32 	[%rd83], %r91;
	ld.global.u8 	%r92, [%rd84+5];
	shl.b32 	%r93, %r92, 24;
	ld.global.u8 	%r94, [%rd84+6];
	shl.b32 	%r95, %r94, 16;
	or.b32  	%r96, %r95, %r93;
	ld.global.u8 	%rs10, [%rd84+7];
	mul.wide.u16 	%r97, %rs10, 256;
	or.b32  	%r98, %r96, %r97;
	ld.global.u8 	%r99, [%rd84+8];
	or.b32  	%r100, %r98, %r99;
	st.global.u32 	[%rd83+4], %r100;
	ld.global.u8 	%r101, [%rd84+9];
	shl.b32 	%r102, %r101, 24;
	ld.global.u8 	%r103, [%rd84+10];
	shl.b32 	%r104, %r103, 16;
	or.b32  	%r105, %r104, %r102;
	ld.global.u8 	%rs11, [%rd84+11];
	mul.wide.u16 	%r106, %rs11, 256;
	or.b32  	%r107, %r105, %r106;
	ld.global.u8 	%r108, [%rd84+12];
	or.b32  	%r109, %r107, %r108;
	st.global.u32 	[%rd83+8], %r109;
	ld.global.u8 	%r110, [%rd84+13];
	shl.b32 	%r111, %r110, 24;
	ld.global.u8 	%r112, [%rd84+14];
	shl.b32 	%r113, %r112, 16;
	or.b32  	%r114, %r113, %r111;
	ld.global.u8 	%rs12, [%rd84+15];
	mul.wide.u16 	%r115, %rs12, 256;
	or.b32  	%r116, %r114, %r115;
	ld.global.u8 	%r117, [%rd84+16];
	or.b32  	%r118, %r116, %r117;
	st.global.u32 	[%rd83+12], %r118;
	ld.global.u8 	%r119, [%rd84+17];
	shl.b32 	%r120, %r119, 24;
	ld.global.u8 	%r121, [%rd84+18];
	shl.b32 	%r122, %r121, 16;
	or.b32  	%r123, %r122, %r120;
	ld.global.u8 	%rs13, [%rd84+19];
	mul.wide.u16 	%r124, %rs13, 256;
	or.b32  	%r125, %r123, %r124;
	ld.global.u8 	%r126, [%rd84+20];
	or.b32  	%r127, %r125, %r126;
	st.global.u32 	[%rd83+16], %r127;
	ld.global.u8 	%r128, [%rd84+21];
	shl.b32 	%r129, %r128, 24;
	ld.global.u8 	%r130, [%rd84+22];
	shl.b32 	%r131, %r130, 16;
	or.b32  	%r132, %r131, %r129;
	ld.global.u8 	%rs14, [%rd84+23];
	mul.wide.u16 	%r133, %rs14, 256;
	or.b32  	%r134, %r132, %r133;
	ld.global.u8 	%r135, [%rd84+24];
	or.b32  	%r136, %r134, %r135;
	st.global.u32 	[%rd83+20], %r136;
	ld.global.u8 	%r137, [%rd84+25];
	shl.b32 	%r138, %r137, 24;
	ld.global.u8 	%r139, [%rd84+26];
	shl.b32 	%r140, %r139, 16;
	or.b32  	%r141, %r140, %r138;
	ld.global.u8 	%rs15, [%rd84+27];
	mul.wide.u16 	%r142, %rs15, 256;
	or.b32  	%r143, %r141, %r142;
	ld.global.u8 	%r144, [%rd84+28];
	or.b32  	%r145, %r143, %r144;
	st.global.u32 	[%rd83+24], %r145;
	ld.global.u8 	%r146, [%rd84+29];
	shl.b32 	%r147, %r146, 24;
	ld.global.u8 	%r148, [%rd84+30];
	shl.b32 	%r149, %r148, 16;
	or.b32  	%r150, %r149, %r147;
	ld.global.u8 	%rs16, [%rd84+31];
	mul.wide.u16 	%r151, %rs16, 256;
	or.b32  	%r152, %r150, %r151;
	ld.global.u8 	%r153, [%rd84+32];
	or.b32  	%r154, %r152, %r153;
	st.global.u32 	[%rd83+28], %r154;
	add.s64 	%rd85, %rd85, -1;
	add.s64 	%rd84, %rd84, 64;
	add.s64 	%rd83, %rd83, 64;
	setp.ne.s64 	%p7, %rd85, 0;
	@%p7 bra 	$L__BB1_2;
$L__BB1_3:
	setp.ne.s64 	%p8, %rd2, 0;
	shl.b64 	%rd33, %rd5, 2;
	add.s64 	%rd16, %rd1, %rd33;
	@%p8 bra 	$L__BB1_5;
	add.u64 	%rd34, %SP, 0;
	add.u64 	%rd35, %SPL, 0;
	st.local.u64 	[%rd35], %rd5;
	mov.u64 	%rd36, $str$2;
	cvta.global.u64 	%rd37, %rd36;
	{ // callseq 38, 0
	.param .b64 param0;
	st.param.b64 	[param0], %rd37;
	.param .b64 param1;
	st.param.b64 	[param1], %rd34;
	.param .b32 retval0;
	call.uni (retval0), 
	vprintf, 
	(
	param0, 
	param1
	);
	ld.param.b32 	%r155, [retval0];
	} // callseq 38
	mov.b64 	%rd38, 0;
	st.local.u64 	[%rd35], %rd38;
	mov.u64 	%rd39, $str$3;
	cvta.global.u64 	%rd40, %rd39;
	{ // callseq 39, 0
	.param .b64 param0;
	st.param.b64 	[param0], %rd40;
	.param .b64 param1;
	st.param.b64 	[param1], %rd34;
	.param .b32 retval0;
	call.uni (retval0), 
	vprintf, 
	(
	param0, 
	param1
	);
	ld.param.b32 	%r157, [retval0];
	} // callseq 39
	ld.global.u32 	%r159, [%rd16];
	st.local.u64 	[%rd35], %rd38;
	st.local.u32 	[%rd35+8], %r159;
	mov.u64 	%rd41, $str$5;
	cvta.global.u64 	%rd42, %rd41;
	{ // callseq 40, 0
	.param .b64 param0;
	st.param.b64 	[param0], %rd42;
	.param .b64 param1;
	st.param.b64 	[param1], %rd34;
	.param .b32 retval0;
	call.uni (retval0), 
	vprintf, 
	(
	param0, 
	param1
	);
	ld.param.b32 	%r160, [retval0];
	} // callseq 40
	ld.global.u32 	%r162, [%rd16+4];
	mov.b64 	%rd43, 1;
	st.local.u64 	[%rd35], %rd43;
	st.local.u32 	[%rd35+8], %r162;
	{ // callseq 41, 0
	.param .b64 param0;
	st.param.b64 	[param0], %rd42;
	.param .b64 param1;
	st.param.b64 	[param1], %rd34;
	.param .b32 retval0;
	call.uni (retval0), 
	vprintf, 
	(
	param0, 
	param1
	);
	ld.param.b32 	%r163, [retval0];
	} // callseq 41
	ld.global.u32 	%r165, [%rd16+8];
	mov.b64 	%rd44, 2;
	st.local.u64 	[%rd35], %rd44;
	st.local.u32 	[%rd35+8], %r165;
	{ // callseq 42, 0
	.param .b64 param0;
	st.param.b64 	[param0], %rd42;
	.param .b64 param1;
	st.param.b64 	[param1], %rd34;
	.param .b32 retval0;
	call.uni (retval0), 
	vprintf, 
	(
	param0, 
	param1
	);
	ld.param.b32 	%r166, [retval0];
	} // callseq 42
	ld.global.u32 	%r168, [%rd16+12];
	mov.b64 	%rd45, 3;
	st.local.u64 	[%rd35], %rd45;
	st.local.u32 	[%rd35+8], %r168;
	{ // callseq 43, 0
	.param .b64 param0;
	st.param.b64 	[param0], %rd42;
	.param .b64 param1;
	st.param.b64 	[param1], %rd34;
	.param .b32 retval0;
	call.uni (retval0), 
	vprintf, 
	(
	param0, 
	param1
	);
	ld.param.b32 	%r169, [retval0];
	} // callseq 43
	ld.global.u32 	%r171, [%rd16+16];
	mov.b64 	%rd46, 4;
	st.local.u64 	[%rd35], %rd46;
	st.local.u32 	[%rd35+8], %r171;
	{ // callseq 44, 0
	.param .b64 param0;
	st.param.b64 	[param0], %rd42;
	.param .b64 param1;
	st.param.b64 	[param1], %rd34;
	.param .b32 retval0;
	call.uni (retval0), 
	vprintf, 
	(
	param0, 
	param1
	);
	ld.param.b32 	%r172, [retval0];
	} // callseq 44
	ld.global.u32 	%r174, [%rd16+20];
	mov.b64 	%rd47, 5;
	st.local.u64 	[%rd35], %rd47;
	st.local.u32 	[%rd35+8], %r174;
	{ // callseq 45, 0
	.param .b64 param0;
	st.param.b64 	[param0], %rd42;
	.param .b64 param1;
	st.param.b64 	[param1], %rd34;
	.param .b32 retval0;
	call.uni (retval0), 
	vprintf, 
	(
	param0, 
	param1
	);
	ld.param.b32 	%r175, [retval0];
	} // callseq 45
	ld.global.u32 	%r177, [%rd16+24];
	mov.b64 	%rd48, 6;
	st.local.u64 	[%rd35], %rd48;
	st.local.u32 	[%rd35+8], %r177;
	{ // callseq 46, 0
	.param .b64 param0;
	st.param.b64 	[param0], %rd42;
	.param .b64 param1;
	st.param.b64 	[param1], %rd34;
	.param .b32 retval0;
	call.uni (retval0), 
	vprintf, 
	(
	param0, 
	param1
	);
	ld.param.b32 	%r178, [retval0];
	} // callseq 46
	ld.global.u32 	%r180, [%rd16+28];
	mov.b64 	%rd49, 7;
	st.local.u64 	[%rd35], %rd49;
	st.local.u32 	[%rd35+8], %r180;
	{ // callseq 47, 0
	.param .b64 param0;
	st.param.b64 	[param0], %rd42;
	.param .b64 param1;
	st.param.b64 	[param1], %rd34;
	.param .b32 retval0;
	call.uni (retval0), 
	vprintf, 
	(
	param0, 
	param1
	);
	ld.param.b32 	%r181, [retval0];
	} // callseq 47
	ld.global.u32 	%r183, [%rd16+32];
	mov.b64 	%rd50, 8;
	st.local.u64 	[%rd35], %rd50;
	st.local.u32 	[%rd35+8], %r183;
	{ // callseq 48, 0
	.param .b64 param0;
	st.param.b64 	[param0], %rd42;
	.param .b64 param1;
	st.param.b64 	[param1], %rd34;
	.param .b32 retval0;
	call.uni (retval0), 
	vprintf, 
	(
	param0, 
	param1
	);
	ld.param.b32 	%r184, [retval0];
	} // callseq 48
	ld.global.u32 	%r186, [%rd16+36];
	mov.b64 	%rd51, 9;
	st.local.u64 	[%rd35], %rd51;
	st.local.u32 	[%rd35+8], %r186;
	{ // callseq 49, 0
	.param .b64 param0;
	st.param.b64 	[param0], %rd42;
	.param .b64 param1;
	st.param.b64 	[param1], %rd34;
	.param .b32 retval0;
	call.uni (retval0), 
	vprintf, 
	(
	param0, 
	param1
	);
	ld.param.b32 	%r187, [retval0];
	} // callseq 49
	ld.global.u32 	%r189, [%rd16+40];
	mov.b64 	%rd52, 10;
	st.local.u64 	[%rd35], %rd52;
	st.local.u32 	[%rd35+8], %r189;
	{ // callseq 50, 0
	.param .b64 param0;
	st.param.b64 	[param0], %rd42;
	.param .b64 param1;
	st.param.b64 	[param1], %rd34;
	.param .b32 retval0;
	call.uni (retval0), 
	vprintf, 
	(
	param0, 
	param1
	);
	ld.param.b32 	%r190, [retval0];
	} // callseq 50
	ld.global.u32 	%r192, [%rd16+44];
	mov.b64 	%rd53, 11;
	st.local.u64 	[%rd35], %rd53;
	st.local.u32 	[%rd35+8], %r192;
	{ // callseq 51, 0
	.param .b64 param0;
	st.param.b64 	[param0], %rd42;
	.param .b64 param1;
	st.param.b64 	[param1], %rd34;
	.param .b32 retval0;
	call.uni (retval0), 
	vprintf, 
	(
	param0, 
	param1
	);
	ld.param.b32 	%r193, [retval0];
	} // callseq 51
	ld.global.u32 	%r195, [%rd16+48];
	mov.b64 	%rd54, 12;
	st.local.u64 	[%rd35], %rd54;
	st.local.u32 	[%rd35+8], %r195;
	{ // callseq 52, 0
	.param .b64 param0;
	st.param.b64 	[param0], %rd42;
	.param .b64 param1;
	st.param.b64 	[param1], %rd34;
	.param .b32 retval0;
	call.uni (retval0), 
	vprintf, 
	(
	param0, 
	param1
	);
	ld.param.b32 	%r196, [retval0];
	} // callseq 52
	ld.global.u32 	%r198, [%rd16+52];
	mov.b64 	%rd55, 13;
	st.local.u64 	[%rd35], %rd55;
	st.local.u32 	[%rd35+8], %r198;
	{ // callseq 53, 0
	.param .b64 param0;
	st.param.b64 	[param0], %rd42;
	.param .b64 param1;
	st.param.b64 	[param1], %rd34;
	.param .b32 retval0;
	call.uni (retval0), 
	vprintf, 
	(
	param0, 
	param1
	);
	ld.param.b32 	%r199, [retval0];
	} // callseq 53
	ld.global.u32 	%r201, [%rd16+56];
	mov.b64 	%rd56, 14;
	st.local.u64 	[%rd35], %rd56;
	st.local.u32 	[%rd35+8], %r201;
	{ // callseq 54, 0
	.param .b64 param0;
	st.param.b64 	[param0], %rd42;
	.param .b64 param1;
	st.param.b64 	[param1], %rd34;
	.param .b32 retval0;
	call.uni (retval0), 
	vprintf, 
	(
	param0, 
	param1
	);
	ld.param.b32 	%r202, [retval0];
	} // callseq 54
	ld.global.u32 	%r204, [%rd16+60];
	mov.b64 	%rd57, 15;
	st.local.u64 	[%rd35], %rd57;
	st.local.u32 	[%rd35+8], %r204;
	{ // callseq 55, 0
	.param .b64 param0;
	st.param.b64 	[param0], %rd42;
	.param .b64 param1;
	st.param.b64 	[param1], %rd34;
	.param .b32 retval0;
	call.uni (retval0), 
	vprintf, 
	(
	param0, 
	param1
	);
	ld.param.b32 	%r205, [retval0];
	} // callseq 55
$L__BB1_5:
	setp.ne.s64 	%p9, %rd2, %rd3;
	@%p9 bra 	$L__BB1_7;
	add.u64 	%rd58, %SP, 0;
	add.u64 	%rd59, %SPL, 0;
	st.local.u64 	[%rd59], %rd5;
	mov.u64 	%rd60, $str$2;
	cvta.global.u64 	%rd61, %rd60;
	{ // callseq 56, 0
	.param .b64 param0;
	st.param.b64 	[param0], %rd61;
	.param .b64 param1;
	st.param.b64 	[param1], %rd58;
	.param .b32 retval0;
	call.uni (retval0), 
	vprintf, 
	(
	param0, 
	param1
	);
	ld.param.b32 	%r207, [retval0];
	} // callseq 56
	st.local.u64 	[%rd59], %rd2;
	mov.u64 	%rd62, $str$3;
	cvta.global.u64 	%rd63, %rd62;
	{ // callseq 57, 0
	.param .b64 param0;
	st.param.b64 	[param0], %rd63;
	.param .b64 param1;
	st.param.b64 	[param1], %rd58;
	.param .b32 retval0;
	call.uni (retval0), 
	vprintf, 
	(
	param0, 
	param1
	);
	ld.param.b32 	%r209, [retval0];
	} // callseq 57
	ld.global.u32 	%r211, [%rd16];
	mov.b64 	%rd64, 0;
	st.local.u64 	[%rd59], %rd64;
	st.local.u32 	[%rd59+8], %r211;
	mov.u64 	%rd65, $str$5;
	cvta.global.u64 	%rd66, %rd65;
	{ // callseq 58, 0
	.param .b64 param0;
	st.param.b64 	[param0], %rd66;
	.param .b64 param1;
	st.param.b64 	[param1], %rd58;
	.param .b32 retval0;
	call.uni (retval0), 
	vprintf, 
	(
	param0, 
	param1
	);
	ld.param.b32 	%r212, [retval0];
	} // callseq 58
	ld.global.u32 	%r214, [%rd16+4];
	mov.b64 	%rd67, 1;
	st.local.u64 	[%rd59], %rd67;
	st.local.u32 	[%rd59+8], %r214;
	{ // callseq 59, 0
	.param .b64 param0;
	st.param.b64 	[param0], %rd66;
	.param .b64 param1;
	st.param.b64 	[param1], %rd58;
	.param .b32 retval0;
	call.uni (retval0), 
	vprintf, 
	(
	param0, 
	param1
	);
	ld.param.b32 	%r215, [retval0];
	} // callseq 59
	ld.global.u32 	%r217, [%rd16+8];
	mov.b64 	%rd68, 2;
	st.local.u64 	[%rd59], %rd68;
	st.local.u32 	[%rd59+8], %r217;
	{ // callseq 60, 0
	.param .b64 param0;
	st.param.b64 	[param0], %rd66;
	.param .b64 param1;
	st.param.b64 	[param1], %rd58;
	.param .b32 retval0;
	call.uni (retval0), 
	vprintf, 
	(
	param0, 
	param1
	);
	ld.param.b32 	%r218, [retval0];
	} // callseq 60
	ld.global.u32 	%r220, [%rd16+12];
	mov.b64 	%rd69, 3;
	st.local.u64 	[%rd59], %rd69;
	st.local.u32 	[%rd59+8], %r220;
	{ // callseq 61, 0
	.param .b64 param0;
	st.param.b64 	[param0], %rd66;
	.param .b64 param1;
	st.param.b64 	[param1], %rd58;
	.param .b32 retval0;
	call.uni (retval0), 
	vprintf, 
	(
	param0, 
	param1
	);
	ld.param.b32 	%r221, [retval0];
	} // callseq 61
	ld.global.u32 	%r223, [%rd16+16];
	mov.b64 	%rd70, 4;
	st.local.u64 	[%rd59], %rd70;
	st.local.u32 	[%rd59+8], %r223;
	{ // callseq 62, 0
	.param .b64 param0;
	st.param.b64 	[param0], %rd66;
	.param .b64 param1;
	st.param.b64 	[param1], %rd58;
	.param .b32 retval0;
	call.uni (retval0), 
	vprintf, 
	(
	param0, 
	param1
	);
	ld.param.b32 	%r224, [retval0];
	} // callseq 62
	ld.global.u32 	%r226, [%rd16+20];
	mov.b64 	%rd71, 5;
	st.local.u64 	[%rd59], %rd71;
	st.local.u32 	[%rd59+8], %r226;
	{ // callseq 63, 0
	.param .b64 param0;
	st.param.b64 	[param0], %rd66;
	.param .b64 param1;
	st.param.b64 	[param1], %rd58;
	.param .b32 retval0;
	call.uni (retval0), 
	vprintf, 
	(
	param0, 
	param1
	);
	ld.param.b32 	%r227, [retval0];
	} // callseq 63
	ld.global.u32 	%r229, [%rd16+24];
	mov.b64 	%rd72, 6;
	st.local.u64 	[%rd59], %rd72;
	st.local.u32 	[%rd59+8], %r229;
	{ // callseq 64, 0
	.param .b64 param0;
	st.param.b64 	[param0], %rd66;
	.param .b64 param1;
	st.param.b64 	[param1], %rd58;
	.param .b32 retval0;
	call.uni (retval0), 
	vprintf, 
	(
	param0, 
	param1
	);
	ld.param.b32 	%r230, [retval0];
	} // callseq 64
	ld.global.u32 	%r232, [%rd16+28];
	mov.b64 	%rd73, 7;
	st.local.u64 	[%rd59], %rd73;
	st.local.u32 	[%rd59+8], %r232;
	{ // callseq 65, 0
	.param .b64 param0;
	st.param.b64 	[param0], %rd66;
	.param .b64 param1;
	st.param.b64 	[param1], %rd58;
	.param .b32 retval0;
	call.uni (retval0), 
	vprintf, 
	(
	param0, 
	param1
	);
	ld.param.b32 	%r233, [retval0];
	} // callseq 65
	ld.global.u32 	%r235, [%rd16+32];
	mov.b64 	%rd74, 8;
	st.local.u64 	[%rd59], %rd74;
	st.local.u32 	[%rd59+8], %r235;
	{ // callseq 66, 0
	.param .b64 param0;
	st.param.b64 	[param0], %rd66;
	.param .b64 param1;
	st.param.b64 	[param1], %rd58;
	.param .b32 retval0;
	call.uni (retval0), 
	vprintf, 
	(
	param0, 
	param1
	);
	ld.param.b32 	%r236, [retval0];
	} // callseq 66
	ld.global.u32 	%r238, [%rd16+36];
	mov.b64 	%rd75, 9;
	st.local.u64 	[%rd59], %rd75;
	st.local.u32 	[%rd59+8], %r238;
	{ // callseq 67, 0
	.param .b64 param0;
	st.param.b64 	[param0], %rd66;
	.param .b64 param1;
	st.param.b64 	[param1], %rd58;
	.param .b32 retval0;
	call.uni (retval0), 
	vprintf, 
	(
	param0, 
	param1
	);
	ld.param.b32 	%r239, [retval0];
	} // callseq 67
	ld.global.u32 	%r241, [%rd16+40];
	mov.b64 	%rd76, 10;
	st.local.u64 	[%rd59], %rd76;
	st.local.u32 	[%rd59+8], %r241;
	{ // callseq 68, 0
	.param .b64 param0;
	st.param.b64 	[param0], %rd66;
	.param .b64 param1;
	st.param.b64 	[param1], %rd58;
	.param .b32 retval0;
	call.uni (retval0), 
	vprintf, 
	(
	param0, 
	param1
	);
	ld.param.b32 	%r242, [retval0];
	} // callseq 68
	ld.global.u32 	%r244, [%rd16+44];
	mov.b64 	%rd77, 11;
	st.local.u64 	[%rd59], %rd77;
	st.local.u32 	[%rd59+8], %r244;
	{ // callseq 69, 0
	.param .b64 param0;
	st.param.b64 	[param0], %rd66;
	.param .b64 param1;
	st.param.b64 	[param1], %rd58;
	.param .b32 retval0;
	call.uni (retval0), 
	vprintf, 
	(
	param0, 
	param1
	);
	ld.param.b32 	%r245, [retval0];
	} // callseq 69
	ld.global.u32 	%r247, [%rd16+48];
	mov.b64 	%rd78, 12;
	st.local.u64 	[%rd59], %rd78;
	st.local.u32 	[%rd59+8], %r247;
	{ // callseq 70, 0
	.param .b64 param0;
	st.param.b64 	[param0], %rd66;
	.param .b64 param1;
	st.param.b64 	[param1], %rd58;
	.param .b32 retval0;
	call.uni (retval0), 
	vprintf, 
	(
	param0, 
	param1
	);
	ld.param.b32 	%r248, [retval0];
	} // callseq 70
	ld.global.u32 	%r250, [%rd16+52];
	mov.b64 	%rd79, 13;
	st.local.u64 	[%rd59], %rd79;
	st.local.u32 	[%rd59+8], %r250;
	{ // callseq 71, 0
	.param .b64 param0;
	st.param.b64 	[param0], %rd66;
	.param .b64 param1;
	st.param.b64 	[param1], %rd58;
	.param .b32 retval0;
	call.uni (retval0), 
	vprintf, 
	(
	param0, 
	param1
	);
	ld.param.b32 	%r251, [retval0];
	} // callseq 71
	ld.global.u32 	%r253, [%rd16+56];
	mov.b64 	%rd80, 14;
	st.local.u64 	[%rd59], %rd80;
	st.local.u32 	[%rd59+8], %r253;
	{ // callseq 72, 0
	.param .b64 param0;
	st.param.b64 	[param0], %rd66;
	.param .b64 param1;
	st.param.b64 	[param1], %rd58;
	.param .b32 retval0;
	call.uni (retval0), 
	vprintf, 
	(
	param0, 
	param1
	);
	ld.param.b32 	%r254, [retval0];
	} // callseq 72
	ld.global.u32 	%r256, [%rd16+60];
	mov.b64 	%rd81, 15;
	st.local.u64 	[%rd59], %rd81;
	st.local.u32 	[%rd59+8], %r256;
	{ // callseq 73, 0
	.param .b64 param0;
	st.param.b64 	[param0], %rd66;
	.param .b64 param1;
	st.param.b64 	[param1], %rd58;
	.param .b32 retval0;
	call.uni (retval0), 
	vprintf, 
	(
	param0, 
	param1
	);
	ld.param.b32 	%r257, [retval0];
	} // callseq 73
$L__BB1_7:
	ret;

}
	// .globl	_Z9extendingPjS_yyyyy
.visible .entry _Z9extendingPjS_yyyyy(
	.param .u64 .ptr .align 1 _Z9extendingPjS_yyyyy_param_0,
	.param .u64 .ptr .align 1 _Z9extendingPjS_yyyyy_param_1,
	.param .u64 _Z9extendingPjS_yyyyy_param_2,
	.param .u64 _Z9extendingPjS_yyyyy_param_3,
	.param .u64 _Z9extendingPjS_yyyyy_param_4,
	.param .u64 _Z9extendingPjS_yyyyy_param_5,
	.param .u64 _Z9extendingPjS_yyyyy_param_6
)
{
	.local .align 8 .b8 	__local_depot2[16];
	.reg .b64 	%SP;
	.reg .b64 	%SPL;
	.reg .pred 	%p<13>;
	.reg .b32 	%r<186>;
	.reg .b64 	%rd<94>;

	mov.u64 	%SPL, __local_depot2;
	cvta.local.u64 	%SP, %SPL;
	ld.param.u64 	%rd27, [_Z9extendingPjS_yyyyy_param_1];
	ld.param.u64 	%rd28, [_Z9extendingPjS_yyyyy_param_2];
	ld.param.u64 	%rd29, [_Z9extendingPjS_yyyyy_param_3];
	ld.param.u64 	%rd30, [_Z9extendingPjS_yyyyy_param_4];
	ld.param.u64 	%rd31, [_Z9extendingPjS_yyyyy_param_5];
	ld.param.u64 	%rd32, [_Z9extendingPjS_yyyyy_param_6];
	cvta.to.global.u64 	%rd1, %rd27;
	mov.u32 	%r1, %ctaid.x;
	mov.u32 	%r2, %ntid.x;
	mov.u32 	%r3, %tid.x;
	mad.lo.s32 	%r4, %r1, %r2, %r3;
	cvt.u64.u32 	%rd33, %r4;
	mov.u32 	%r5, %ctaid.y;
	mov.u32 	%r6, %ntid.y;
	mov.u32 	%r7, %tid.y;
	mad.lo.s32 	%r8, %r5, %r6, %r7;
	mov.u32 	%r9, %nctaid.x;
	mul.lo.s32 	%r10, %r9, %r2;
	mul.wide.u32 	%rd34, %r8, %r10;
	add.s64 	%rd2, %rd34, %rd33;
	setp.ne.s64 	%p1, %rd29, 0;
	add.s64 	%rd3, %rd32, -1;
	setp.eq.s64 	%p2, %rd2, %rd3;
	and.pred  	%p3, %p1, %p2;
	selp.b64 	%rd35, %rd29, %rd28, %p3;
	selp.b64 	%rd36, %rd31, %rd30, %p3;
	add.s64 	%rd4, %rd30, %rd28;
	shr.u64 	%rd5, %rd4, 2;
	add.s64 	%rd6, %rd35, %rd36;
	setp.ge.u64 	%p4, %rd2, %rd32;
	setp.lt.u64 	%p5, %rd6, 64;
	or.pred  	%p6, %p4, %p5;
	@%p6 bra 	$L__BB2_5;
	ld.param.u64 	%rd87, [_Z9extendingPjS_yyyyy_param_0];
	shr.u64 	%rd7, %rd6, 6;
	mul.lo.s64 	%rd8, %rd4, %rd2;
	mul.lo.s64 	%rd9, %rd5, %rd2;
	cvta.to.global.u64 	%rd10, %rd87;
	mov.b64 	%rd88, 0;
$L__BB2_2:
	shl.b64 	%rd39, %rd88, 4;
	add.s64 	%rd40, %rd39, %rd9;
	shl.b64 	%rd41, %rd40, 2;
	add.s64 	%rd42, %rd10, %rd41;
	ld.global.u32 	%r11, [%rd42];
	shl.b64 	%rd43, %rd88, 6;
	add.s64 	%rd44, %rd43, %rd8;
	shl.b64 	%rd45, %rd44, 2;
	add.s64 	%rd12, %rd1, %rd45;
	st.global.u32 	[%rd12], %r11;
	ld.global.u32 	%r12, [%rd42+4];
	st.global.u32 	[%rd12+4], %r12;
	ld.global.u32 	%r13, [%rd42+8];
	st.global.u32 	[%rd12+8], %r13;
	ld.global.u32 	%r14, [%rd42+12];
	st.global.u32 	[%rd12+12], %r14;
	ld.global.u32 	%r15, [%rd42+16];
	st.global.u32 	[%rd12+16], %r15;
	ld.global.u32 	%r16, [%rd42+20];
	st.global.u32 	[%rd12+20], %r16;
	ld.global.u32 	%r17, [%rd42+24];
	st.global.u32 	[%rd12+24], %r17;
	ld.global.u32 	%r18, [%rd42+28];
	st.global.u32 	[%rd12+28], %r18;
	ld.global.u32 	%r19, [%rd42+32];
	st.global.u32 	[%rd12+32], %r19;
	ld.global.u32 	%r20, [%rd42+36];
	st.global.u32 	[%rd12+36], %r20;
	ld.global.u32 	%r21, [%rd42+40];
	st.global.u32 	[%rd12+40], %r21;
	ld.global.u32 	%r22, [%rd42+44];
	st.global.u32 	[%rd12+44], %r22;
	ld.global.u32 	%r23, [%rd42+48];
	st.global.u32 	[%rd12+48], %r23;
	ld.global.u32 	%r24, [%rd42+52];
	st.global.u32 	[%rd12+52], %r24;
	ld.global.u32 	%r25, [%rd42+56];
	st.global.u32 	[%rd12+56], %r25;
	ld.global.u32 	%r26, [%rd42+60];
	st.global.u32 	[%rd12+60], %r26;
	mov.b64 	%rd89, 40;
$L__BB2_3:
	add.s64 	%rd46, %rd12, %rd89;
	ld.global.u32 	%r27, [%rd46+16];
	shf.l.wrap.b32 	%r28, %r27, %r27, 15;
	shf.l.wrap.b32 	%r29, %r27, %r27, 13;
	xor.b32  	%r30, %r28, %r29;
	shr.u32 	%r31, %r27, 10;
	xor.b32  	%r32, %r30, %r31;
	ld.global.u32 	%r33, [%rd46+-4];
	add.s32 	%r34, %r32, %r33;
	ld.global.u32 	%r35, [%rd46+-36];
	shf.l.wrap.b32 	%r36, %r35, %r35, 25;
	shf.l.wrap.b32 	%r37, %r35, %r35, 14;
	xor.b32  	%r38, %r36, %r37;
	shr.u32 	%r39, %r35, 3;
	xor.b32  	%r40, %r38, %r39;
	ld.global.u32 	%r41, [%rd46+-40];
	add.s32 	%r42, %r34, %r41;
	add.s32 	%r43, %r42, %r40;
	st.global.u32 	[%rd46+24], %r43;
	ld.global.u32 	%r44, [%rd46+20];
	shf.l.wrap.b32 	%r45, %r44, %r44, 15;
	shf.l.wrap.b32 	%r46, %r44, %r44, 13;
	xor.b32  	%r47, %r45, %r46;
	shr.u32 	%r48, %r44, 10;
	xor.b32  	%r49, %r47, %r48;
	ld.global.u32 	%r50, [%rd46];
	add.s32 	%r51, %r49, %r50;
	ld.global.u32 	%r52, [%rd46+-32];
	shf.l.wrap.b32 	%r53, %r52, %r52, 25;
	shf.l.wrap.b32 	%r54, %r52, %r52, 14;
	xor.b32  	%r55, %r53, %r54;
	shr.u32 	%r56, %r52, 3;
	xor.b32  	%r57, %r55, %r56;
	add.s32 	%r58, %r51, %r35;
	add.s32 	%r59, %r58, %r57;
	st.global.u32 	[%rd46+28], %r59;
	shf.l.wrap.b32 	%r60, %r43, %r43, 15;
	shf.l.wrap.b32 	%r61, %r43, %r43, 13;
	xor.b32  	%r62, %r60, %r61;
	shr.u32 	%r63, %r43, 10;
	xor.b32  	%r64, %r62, %r63;
	ld.global.u32 	%r65, [%rd46+4];
	add.s32 	%r66, %r64, %r65;
	ld.global.u32 	%r67, [%rd46+-28];
	shf.l.wrap.b32 	%r68, %r67, %r67, 25;
	shf.l.wrap.b32 	%r69, %r67, %r67, 14;
	xor.b32  	%r70, %r68, %r69;
	shr.u32 	%r71, %r67, 3;
	xor.b32  	%r72, %r70, %r71;
	add.s32 	%r73, %r66, %r52;
	add.s32 	%r74, %r73, %r72;
	st.global.u32 	[%rd46+32], %r74;
	shf.l.wrap.b32 	%r75, %r59, %r59, 15;
	shf.l.wrap.b32 	%r76, %r59, %r59, 13;
	xor.b32  	%r77, %r75, %r76;
	shr.u32 	%r78, %r59, 10;
	xor.b32  	%r79, %r77, %r78;
	ld.global.u32 	%r80, [%rd46+8];
	add.s32 	%r81, %r79, %r80;
	ld.global.u32 	%r82, [%rd46+-24];
	shf.l.wrap.b32 	%r83, %r82, %r82, 25;
	shf.l.wrap.b32 	%r84, %r82, %r82, 14;
	xor.b32  	%r85, %r83, %r84;
	shr.u32 	%r86, %r82, 3;
	xor.b32  	%r87, %r85, %r86;
	add.s32 	%r88, %r81, %r67;
	add.s32 	%r89, %r88, %r87;
	st.global.u32 	[%rd46+36], %r89;
	add.s64 	%rd89, %rd89, 16;
	setp.ne.s64 	%p7, %rd89, 232;
	@%p7 bra 	$L__BB2_3;
	add.s64 	%rd88, %rd88, 1;
	setp.ne.s64 	%p8, %rd88, %rd7;
	@%p8 bra 	$L__BB2_2;
$L__BB2_5:
	setp.ne.s64 	%p9, %rd2, 0;
	@%p9 bra 	$L__BB2_8;
	add.s64 	%rd90, %rd1, 32;
	mov.b64 	%rd91, 0;
	add.u64 	%rd48, %SP, 0;
	mov.u64 	%rd50, $str$6;
$L__BB2_7:
	ld.global.u32 	%r90, [%rd90+-32];
	cvta.to.local.u64 	%rd49, %rd48;
	st.local.u64 	[%rd49], %rd91;
	st.local.u32 	[%rd49+8], %r90;
	cvta.global.u64 	%rd51, %rd50;
	{ // callseq 74, 0
	.param .b64 param0;
	st.param.b64 	[param0], %rd51;
	.param .b64 param1;
	st.param.b64 	[param1], %rd48;
	.param .b32 retval0;
	call.uni (retval0), 
	vprintf, 
	(
	param0, 
	param1
	);
	ld.param.b32 	%r91, [retval0];
	} // callseq 74
	ld.global.u32 	%r93, [%rd90+-28];
	add.s64 	%rd52, %rd91, 1;
	st.local.u64 	[%rd49], %rd52;
	st.local.u32 	[%rd49+8], %r93;
	{ // callseq 75, 0
	.param .b64 param0;
	st.param.b64 	[param0], %rd51;
	.param .b64 param1;
	st.param.b64 	[param1], %rd48;
	.param .b32 retval0;
	call.uni (retval0), 
	vprintf, 
	(
	param0, 
	param1
	);
	ld.param.b32 	%r94, [retval0];
	} // callseq 75
	ld.global.u32 	%r96, [%rd90+-24];
	add.s64 	%rd53, %rd91, 2;
	st.local.u64 	[%rd49], %rd53;
	st.local.u32 	[%rd49+8], %r96;
	{ // callseq 76, 0
	.param .b64 param0;
	st.param.b64 	[param0], %rd51;
	.param .b64 param1;
	st.param.b64 	[param1], %rd48;
	.param .b32 retval0;
	call.uni (retval0), 
	vprintf, 
	(
	param0, 
	param1
	);
	ld.param.b32 	%r97, [retval0];
	} // callseq 76
	ld.global.u32 	%r99, [%rd90+-20];
	add.s64 	%rd54, %rd91, 3;
	st.local.u64 	[%rd49], %rd54;
	st.local.u32 	[%rd49+8], %r99;
	{ // callseq 77, 0
	.param .b64 param0;
	st.param.b64 	[param0], %rd51;
	.param .b64 param1;
	st.param.b64 	[param1], %rd48;
	.param .b32 retval0;
	call.uni (retval0), 
	vprintf, 
	(
	param0, 
	param1
	);
	ld.param.b32 	%r100, [retval0];
	} // callseq 77
	ld.global.u32 	%r102, [%rd90+-16];
	add.s64 	%rd55, %rd91, 4;
	st.local.u64 	[%rd49], %rd55;
	st.local.u32 	[%rd49+8], %r102;
	{ // callseq 78, 0
	.param .b64 param0;
	st.param.b64 	[param0], %rd51;
	.param .b64 param1;
	st.param.b64 	[param1], %rd48;
	.param .b32 retval0;
	call.uni (retval0), 
	vprintf, 
	(
	param0, 
	param1
	);
	ld.param.b32 	%r103, [retval0];
	} // callseq 78
	ld.global.u32 	%r105, [%rd90+-12];
	add.s64 	%rd56, %rd91, 5;
	st.local.u64 	[%rd49], %rd56;
	st.local.u32 	[%rd49+8], %r105;
	{ // callseq 79, 0
	.param .b64 param0;
	st.param.b64 	[param0], %rd51;
	.param .b64 param1;
	st.param.b64 	[param1], %rd48;
	.param .b32 retval0;
	call.uni (retval0), 
	vprintf, 
	(
	param0, 
	param1
	);
	ld.param.b32 	%r106, [retval0];
	} // callseq 79
	ld.global.u32 	%r108, [%rd90+-8];
	add.s64 	%rd57, %rd91, 6;
	st.local.u64 	[%rd49], %rd57;
	st.local.u32 	[%rd49+8], %r108;
	{ // callseq 80, 0
	.param .b64 param0;
	st.param.b64 	[param0], %rd51;
	.param .b64 param1;
	st.param.b64 	[param1], %rd48;
	.param .b32 retval0;
	call.uni (retval0), 
	vprintf, 
	(
	param0, 
	param1
	);
	ld.param.b32 	%r109, [retval0];
	} // callseq 80
	ld.global.u32 	%r111, [%rd90+-4];
	add.s64 	%rd58, %rd91, 7;
	st.local.u64 	[%rd49], %rd58;
	st.local.u32 	[%rd49+8], %r111;
	{ // callseq 81, 0
	.param .b64 param0;
	st.param.b64 	[param0], %rd51;
	.param .b64 param1;
	st.param.b64 	[param1], %rd48;
	.param .b32 retval0;
	call.uni (retval0), 
	vprintf, 
	(
	param0, 
	param1
	);
	ld.param.b32 	%r112, [retval0];
	} // callseq 81
	ld.global.u32 	%r114, [%rd90];
	add.s64 	%rd59, %rd91, 8;
	st.local.u64 	[%rd49], %rd59;
	st.local.u32 	[%rd49+8], %r114;
	{ // callseq 82, 0
	.param .b64 param0;
	st.param.b64 	[param0], %rd51;
	.param .b64 param1;
	st.param.b64 	[param1], %rd48;
	.param .b32 retval0;
	call.uni (retval0), 
	vprintf, 
	(
	param0, 
	param1
	);
	ld.param.b32 	%r115, [retval0];
	} // callseq 82
	ld.global.u32 	%r117, [%rd90+4];
	add.s64 	%rd60, %rd91, 9;
	st.local.u64 	[%rd49], %rd60;
	st.local.u32 	[%rd49+8], %r117;
	{ // callseq 83, 0
	.param .b64 param0;
	st.param.b64 	[param0], %rd51;
	.param .b64 param1;
	st.param.b64 	[param1], %rd48;
	.param .b32 retval0;
	call.uni (retval0), 
	vprintf, 
	(
	param0, 
	param1
	);
	ld.param.b32 	%r118, [retval0];
	} // callseq 83
	ld.global.u32 	%r120, [%rd90+8];
	add.s64 	%rd61, %rd91, 10;
	st.local.u64 	[%rd49], %rd61;
	st.local.u32 	[%rd49+8], %r120;
	{ // callseq 84, 0
	.param .b64 param0;
	st.param.b64 	[param0], %rd51;
	.param .b64 param1;
	st.param.b64 	[param1], %rd48;
	.param .b32 retval0;
	call.uni (retval0), 
	vprintf, 
	(
	param0, 
	param1
	);
	ld.param.b32 	%r121, [retval0];
	} // callseq 84
	ld.global.u32 	%r123, [%rd90+12];
	add.s64 	%rd62, %rd91, 11;
	st.local.u64 	[%rd49], %rd62;
	st.local.u32 	[%rd49+8], %r123;
	{ // callseq 85, 0
	.param .b64 param0;
	st.param.b64 	[param0], %rd51;
	.param .b64 param1;
	st.param.b64 	[param1], %rd48;
	.param .b32 retval0;
	call.uni (retval0), 
	vprintf, 
	(
	param0, 
	param1
	);
	ld.param.b32 	%r124, [retval0];
	} // callseq 85
	ld.global.u32 	%r126, [%rd90+16];
	add.s64 	%rd63, %rd91, 12;
	st.local.u64 	[%rd49], %rd63;
	st.local.u32 	[%rd49+8], %r126;
	{ // callseq 86, 0
	.param .b64 param0;
	st.param.b64 	[param0], %rd51;
	.param .b64 param1;
	st.param.b64 	[param1], %rd48;
	.param .b32 retval0;
	call.uni (retval0), 
	vprintf, 
	(
	param0, 
	param1
	);
	ld.param.b32 	%r127, [retval0];
	} // callseq 86
	ld.global.u32 	%r129, [%rd90+20];
	add.s64 	%rd64, %rd91, 13;
	st.local.u64 	[%rd49], %rd64;
	st.local.u32 	[%rd49+8], %r129;
	{ // callseq 87, 0
	.param .b64 param0;
	st.param.b64 	[param0], %rd51;
	.param .b64 param1;
	st.param.b64 	[param1], %rd48;
	.param .b32 retval0;
	call.uni (retval0), 
	vprintf, 
	(
	param0, 
	param1
	);
	ld.param.b32 	%r130, [retval0];
	} // callseq 87
	ld.global.u32 	%r132, [%rd90+24];
	add.s64 	%rd65, %rd91, 14;
	st.local.u64 	[%rd49], %rd65;
	st.local.u32 	[%rd49+8], %r132;
	{ // callseq 88, 0
	.param .b64 param0;
	st.param.b64 	[param0], %rd51;
	.param .b64 param1;
	st.param.b64 	[param1], %rd48;
	.param .b32 retval0;
	call.uni (retval0), 
	vprintf, 
	(
	param0, 
	param1
	);
	ld.param.b32 	%r133, [retval0];
	} // callseq 88
	ld.global.u32 	%r135, [%rd90+28];
	add.s64 	%rd66, %rd91, 15;
	st.local.u64 	[%rd49], %rd66;
	st.local.u32 	[%rd49+8], %r135;
	{ // callseq 89, 0
	.param .b64 param0;
	st.param.b64 	[param0], %rd51;
	.param .b64 param1;
	st.param.b64 	[param1], %rd48;
	.param .b32 retval0;
	call.uni (retval0), 
	vprintf, 
	(
	param0, 
	param1
	);
	ld.param.b32 	%r136, [retval0];
	} // callseq 89
	add.s64 	%rd90, %rd90, 64;
	add.s64 	%rd91, %rd91, 16;
	setp.ne.s64 	%p10, %rd91, 64;
	@%p10 bra 	$L__BB2_7;
$L__BB2_8:
	setp.ne.s64 	%p11, %rd2, %rd3;
	@%p11 bra 	$L__BB2_11;
	add.s64 	%rd92, %rd1, 32;
	mov.b64 	%rd93, 0;
	add.u64 	%rd68, %SP, 0;
$L__BB2_10:
	ld.global.u32 	%r138, [%rd92+-32];
	cvta.to.local.u64 	%rd69, %rd68;
	st.local.u64 	[%rd69], %rd93;
	st.local.u32 	[%rd69+8], %r138;
	mov.u64 	%rd70, $str$6;
	cvta.global.u64 	%rd71, %rd70;
	{ // callseq 90, 0
	.param .b64 param0;
	st.param.b64 	[param0], %rd71;
	.param .b64 param1;
	st.param.b64 	[param1], %rd68;
	.param .b32 retval0;
	call.uni (retval0), 
	vprintf, 
	(
	param0, 
	param1
	);
	ld.param.b32 	%r139, [retval0];
	} // callseq 90
	ld.global.u32 	%r141, [%rd92+-28];
	add.s64 	%rd72, %rd93, 1;
	st.local.u64 	[%rd69], %rd72;
	st.local.u32 	[%rd69+8], %r141;
	{ // callseq 91, 0
	.param .b64 param0;
	st.param.b64 	[param0], %rd71;
	.param .b64 param1;
	st.param.b64 	[param1], %rd68;
	.param .b32 retval0;
	call.uni (retval0), 
	vprintf, 
	(
	param0, 
	param1
	);
	ld.param.b32 	%r142, [retval0];
	} // callseq 91
	ld.global.u32 	%r144, [%rd92+-24];
	add.s64 	%rd73, %rd93, 2;
	st.local.u64 	[%rd69], %rd73;
	st.local.u32 	[%rd69+8], %r144;
	{ // callseq 92, 0
	.param .b64 param0;
	st.param.b64 	[param0], %rd71;
	.param .b64 param1;
	st.param.b64 	[param1], %rd68;
	.param .b32 retval0;
	call.uni (retval0), 
	vprintf, 
	(
	param0, 
	param1
	);
	ld.param.b32 	%r145, [retval0];
	} // callseq 92
	ld.global.u32 	%r147, [%rd92+-20];
	add.s64 	%rd74, %rd93, 3;
	st.local.u64 	[%rd69], %rd74;
	st.local.u32 	[%rd69+8], %r147;
	{ // callseq 93, 0
	.param .b64 param0;
	st.param.b64 	[param0], %rd71;
	.param .b64 param1;
	st.param.b64 	[param1], %rd68;
	.param .b32 retval0;
	call.uni (retval0), 
	vprintf, 
	(
	param0, 
	param1
	);
	ld.param.b32 	%r148, [retval0];
	} // callseq 93
	ld.global.u32 	%r150, [%rd92+-16];
	add.s64 	%rd75, %rd93, 4;
	st.local.u64 	[%rd69], %rd75;
	st.local.u32 	[%rd69+8], %r150;
	{ // callseq 94, 0
	.param .b64 param0;
	st.param.b64 	[param0], %rd71;
	.param .b64 param1;
	st.param.b64 	[param1], %rd68;
	.param .b32 retval0;
	call.uni (retval0), 
	vprintf, 
	(
	param0, 
	param1
	);
	ld.param.b32 	%r151, [retval0];
	} // callseq 94
	ld.global.u32 	%r153, [%rd92+-12];
	add.s64 	%rd76, %rd93, 5;
	st.local.u64 	[%rd69], %rd76;
	st.local.u32 	[%rd69+8], %r153;
	{ // callseq 95, 0
	.param .b64 param0;
	st.param.b64 	[param0], %rd71;
	.param .b64 param1;
	st.param.b64 	[param1], %rd68;
	.param .b32 retval0;
	call.uni (retval0), 
	vprintf, 
	(
	param0, 
	param1
	);
	ld.param.b32 	%r154, [retval0];
	} // callseq 95
	ld.global.u32 	%r156, [%rd92+-8];
	add.s64 	%rd77, %rd93, 6;
	st.local.u64 	[%rd69], %rd77;
	st.local.u32 	[%rd69+8], %r156;
	{ // callseq 96, 0
	.param .b64 param0;
	st.param.b64 	[param0], %rd71;
	.param .b64 param1;
	st.param.b64 	[param1], %rd68;
	.param .b32 retval0;
	call.uni (retval0), 
	vprintf, 
	(
	param0, 
	param1
	);
	ld.param.b32 	%r157, [retval0];
	} // callseq 96
	ld.global.u32 	%r159, [%rd92+-4];
	add.s64 	%rd78, %rd93, 7;
	st.local.u64 	[%rd69], %rd78;
	st.local.u32 	[%rd69+8], %r159;
	{ // callseq 97, 0
	.param .b64 param0;
	st.param.b64 	[param0], %rd71;
	.param .b64 param1;
	st.param.b64 	[param1], %rd68;
	.param .b32 retval0;
	call.uni (retval0), 
	vprintf, 
	(
	param0, 
	param1
	);
	ld.param.b32 	%r160, [retval0];
	} // callseq 97
	ld.global.u32 	%r162, [%rd92];
	add.s64 	%rd79, %rd93, 8;
	st.local.u64 	[%rd69], %rd79;
	st.local.u32 	[%rd69+8], %r162;
	{ // callseq 98, 0
	.param .b64 param0;
	st.param.b64 	[param0], %rd71;
	.param .b64 param1;
	st.param.b64 	[param1], %rd68;
	.param .b32 retval0;
	call.uni (retval0), 
	vprintf, 
	(
	param0, 
	param1
	);
	ld.param.b32 	%r163, [retval0];
	} // callseq 98
	ld.global.u32 	%r165, [%rd92+4];
	add.s64 	%rd80, %rd93, 9;
	st.local.u64 	[%rd69], %rd80;
	st.local.u32 	[%rd69+8], %r165;
	{ // callseq 99, 0
	.param .b64 param0;
	st.param.b64 	[param0], %rd71;
	.param .b64 param1;
	st.param.b64 	[param1], %rd68;
	.param .b32 retval0;
	call.uni (retval0), 
	vprintf, 
	(
	param0, 
	param1
	);
	ld.param.b32 	%r166, [retval0];
	} // callseq 99
	ld.global.u32 	%r168, [%rd92+8];
	add.s64 	%rd81, %rd93, 10;
	st.local.u64 	[%rd69], %rd81;
	st.local.u32 	[%rd69+8], %r168;
	{ // callseq 100, 0
	.param .b64 param0;
	st.param.b64 	[param0], %rd71;
	.param .b64 param1;
	st.param.b64 	[param1], %rd68;
	.param .b32 retval0;
	call.uni (retval0), 
	vprintf, 
	(
	param0, 
	param1
	);
	ld.param.b32 	%r169, [retval0];
	} // callseq 100
	ld.global.u32 	%r171, [%rd92+12];
	add.s64 	%rd82, %rd93, 11;
	st.local.u64 	[%rd69], %rd82;
	st.local.u32 	[%rd69+8], %r171;
	{ // callseq 101, 0
	.param .b64 param0;
	st.param.b64 	[param0], %rd71;
	.param .b64 param1;
	st.param.b64 	[param1], %rd68;
	.param .b32 retval0;
	call.uni (retval0), 
	vprintf, 
	(
	param0, 
	param1
	);
	ld.param.b32 	%r172, [retval0];
	} // callseq 101
	ld.global.u32 	%r174, [%rd92+16];
	add.s64 	%rd83, %rd93, 12;
	st.local.u64 	[%rd69], %rd83;
	st.local.u32 	[%rd69+8], %r174;
	{ // callseq 102, 0
	.param .b64 param0;
	st.param.b64 	[param0], %rd71;
	.param .b64 param1;
	st.param.b64 	[param1], %rd68;
	.param .b32 retval0;
	call.uni (retval0), 
	vprintf, 
	(
	param0, 
	param1
	);
	ld.param.b32 	%r175, [retval0];
	} // callseq 102
	ld.global.u32 	%r177, [%rd92+20];
	add.s64 	%rd84, %rd93, 13;
	st.local.u64 	[%rd69], %rd84;
	st.local.u32 	[%rd69+8], %r177;
	{ // callseq 103, 0
	.param .b64 param0;
	st.param.b64 	[param0], %rd71;
	.param .b64 param1;
	st.param.b64 	[param1], %rd68;
	.param .b32 retval0;
	call.uni (retval0), 
	vprintf, 
	(
	param0, 
	param1
	);
	ld.param.b32 	%r178, [retval0];
	} // callseq 103
	ld.global.u32 	%r180, [%rd92+24];
	add.s64 	%rd85, %rd93, 14;
	st.local.u64 	[%rd69], %rd85;
	st.local.u32 	[%rd69+8], %r180;
	{ // callseq 104, 0
	.param .b64 param0;
	st.param.b64 	[param0], %rd71;
	.param .b64 param1;
	st.param.b64 	[param1], %rd68;
	.param .b32 retval0;
	call.uni (retval0), 
	vprintf, 
	(
	param0, 
	param1
	);
	ld.param.b32 	%r181, [retval0];
	} // callseq 104
	ld.global.u32 	%r183, [%rd92+28];
	add.s64 	%rd86, %rd93, 15;
	st.local.u64 	[%rd69], %rd86;
	st.local.u32 	[%rd69+8], %r183;
	{ // callseq 105, 0
	.param .b64 param0;
	st.param.b64 	[param0], %rd71;
	.param .b64 param1;
	st.param.b64 	[param1], %rd68;
	.param .b32 retval0;
	call.uni (retval0), 
	vprintf, 
	(
	param0, 
	param1
	);
	ld.param.b32 	%r184, [retval0];
	} // callseq 105
	add.s64 	%rd92, %rd92, 64;
	add.s64 	%rd93, %rd93, 16;
	setp.ne.s64 	%p12, %rd93, 64;
	@%p12 bra 	$L__BB2_10;
$L__BB2_11:
	ret;

}
	// .globl	_Z17updatingHashValuePKjPjyyyybyy
.visible .entry _Z17updatingHashValuePKjPjyyyybyy(
	.param .u64 .ptr .align 1 _Z17updatingHashValuePKjPjyyyybyy_param_0,
	.param .u64 .ptr .align 1 _Z17updatingHashValuePKjPjyyyybyy_param_1,
	.param .u64 _Z17updatingHashValuePKjPjyyyybyy_param_2,
	.param .u64 _Z17updatingHashValuePKjPjyyyybyy_param_3,
	.param .u64 _Z17updatingHashValuePKjPjyyyybyy_param_4,
	.param .u64 _Z17updatingHashValuePKjPjyyyybyy_param_5,
	.param .u8 _Z17updatingHashValuePKjPjyyyybyy_param_6,
	.param .u64 _Z17updatingHashValuePKjPjyyyybyy_param_7,
	.param .u64 _Z17updatingHashValuePKjPjyyyybyy_param_8
)
{
	.local .align 16 .b8 	__local_depot3[288];
	.reg .b64 	%SP;
	.reg .b64 	%SPL;
	.reg .pred 	%p<14>;
	.reg .b16 	%rs<3>;
	.reg .b32 	%r<304>;
	.reg .b64 	%rd<69>;

	mov.u64 	%SPL, __local_depot3;
	cvta.local.u64 	%SP, %SPL;
	ld.param.u64 	%rd20, [_Z17updatingHashValuePKjPjyyyybyy_param_1];
	ld.param.u64 	%rd16, [_Z17updatingHashValuePKjPjyyyybyy_param_2];
	ld.param.u64 	%rd21, [_Z17updatingHashValuePKjPjyyyybyy_param_3];
	ld.param.u64 	%rd17, [_Z17updatingHashValuePKjPjyyyybyy_param_4];
	ld.param.u64 	%rd22, [_Z17updatingHashValuePKjPjyyyybyy_param_5];
	ld.param.u64 	%rd18, [_Z17updatingHashValuePKjPjyyyybyy_param_7];
	ld.param.u64 	%rd19, [_Z17updatingHashValuePKjPjyyyybyy_param_8];
	cvta.to.global.u64 	%rd1, %rd20;
	add.u64 	%rd2, %SPL, 0;
	mov.u32 	%r37, %ctaid.x;
	mov.u32 	%r38, %ntid.x;
	mov.u32 	%r39, %tid.x;
	mad.lo.s32 	%r40, %r37, %r38, %r39;
	cvt.u64.u32 	%rd24, %r40;
	mov.u32 	%r41, %ctaid.y;
	mov.u32 	%r42, %ntid.y;
	mov.u32 	%r43, %tid.y;
	mad.lo.s32 	%r44, %r41, %r42, %r43;
	mov.u32 	%r45, %nctaid.x;
	mul.lo.s32 	%r46, %r45, %r38;
	mul.wide.u32 	%rd25, %r44, %r46;
	add.s64 	%rd3, %rd25, %rd24;
	setp.ne.s64 	%p1, %rd21, 0;
	add.s64 	%rd4, %rd18, -1;
	setp.eq.s64 	%p2, %rd3, %rd4;
	and.pred  	%p3, %p1, %p2;
	selp.b64 	%rd26, %rd22, %rd17, %p3;
	selp.b64 	%rd27, %rd21, %rd16, %p3;
	shl.b64 	%rd28, %rd3, 3;
	add.s64 	%rd5, %rd27, %rd26;
	add.s64 	%rd29, %rd28, %rd19;
	shl.b64 	%rd30, %rd29, 2;
	add.s64 	%rd6, %rd1, %rd30;
	mov.b32 	%r47, 1779033703;
	st.global.u32 	[%rd6], %r47;
	mov.b32 	%r48, -1150833019;
	st.global.u32 	[%rd6+4], %r48;
	mov.b32 	%r49, 1013904242;
	st.global.u32 	[%rd6+8], %r49;
	mov.b32 	%r50, -1521486534;
	st.global.u32 	[%rd6+12], %r50;
	mov.b32 	%r51, 1359893119;
	st.global.u32 	[%rd6+16], %r51;
	mov.b32 	%r52, -1694144372;
	st.global.u32 	[%rd6+20], %r52;
	mov.b32 	%r53, 528734635;
	st.global.u32 	[%rd6+24], %r53;
	mov.b32 	%r54, 1541459225;
	st.global.u32 	[%rd6+28], %r54;
	mov.b32 	%r55, -373957723;
	mov.b32 	%r56, -1245643825;
	mov.b32 	%r57, 1899447441;
	mov.b32 	%r58, 1116352408;
	st.local.v4.u32 	[%rd2], {%r58, %r57, %r56, %r55};
	mov.b32 	%r59, -1424204075;
	mov.b32 	%r60, -1841331548;
	mov.b32 	%r61, 1508970993;
	mov.b32 	%r62, 961987163;
	st.local.v4.u32 	[%rd2+16], {%r62, %r61, %r60, %r59};
	mov.b32 	%r63, 1426881987;
	mov.b32 	%r64, 607225278;
	mov.b32 	%r65, 310598401;
	mov.b32 	%r66, -670586216;
	st.local.v4.u32 	[%rd2+32], {%r66, %r65, %r64, %r63};
	mov.b32 	%r67, -1046744716;
	mov.b32 	%r68, -1680079193;
	mov.b32 	%r69, -2132889090;
	mov.b32 	%r70, 1925078388;
	st.local.v4.u32 	[%rd2+48], {%r70, %r69, %r68, %r67};
	mov.b32 	%r71, 604807628;
	mov.b32 	%r72, 264347078;
	mov.b32 	%r73, -272742522;
	mov.b32 	%r74, -459576895;
	st.local.v4.u32 	[%rd2+64], {%r74, %r73, %r72, %r71};
	mov.b32 	%r75, 1996064986;
	mov.b32 	%r76, 1555081692;
	mov.b32 	%r77, 1249150122;
	mov.b32 	%r78, 770255983;
	st.local.v4.u32 	[%rd2+80], {%r78, %r77, %r76, %r75};
	mov.b32 	%r79, -1084653625;
	mov.b32 	%r80, -1341970488;
	mov.b32 	%r81, -1473132947;
	mov.b32 	%r82, -1740746414;
	st.local.v4.u32 	[%rd2+96], {%r82, %r81, %r80, %r79};
	mov.b32 	%r83, 338241895;
	mov.b32 	%r84, 113926993;
	mov.b32 	%r85, -710438585;
	mov.b32 	%r86, -958395405;
	st.local.v4.u32 	[%rd2+112], {%r86, %r85, %r84, %r83};
	mov.b32 	%r87, 1396182291;
	mov.b32 	%r88, 1294757372;
	mov.b32 	%r89, 773529912;
	mov.b32 	%r90, 666307205;
	st.local.v4.u32 	[%rd2+128], {%r90, %r89, %r88, %r87};
	mov.b32 	%r91, -1838011259;
	mov.b32 	%r92, -2117940946;
	mov.b32 	%r93, 1986661051;
	mov.b32 	%r94, 1695183700;
	st.local.v4.u32 	[%rd2+144], {%r94, %r93, %r92, %r91};
	mov.b32 	%r95, -949202525;
	mov.b32 	%r96, -1035236496;
	mov.b32 	%r97, -1474664885;
	mov.b32 	%r98, -1564481375;
	st.local.v4.u32 	[%rd2+160], {%r98, %r97, %r96, %r95};
	mov.b32 	%r99, 275423344;
	mov.b32 	%r100, -200395387;
	mov.b32 	%r101, -694614492;
	mov.b32 	%r102, -778901479;
	st.local.v4.u32 	[%rd2+176], {%r102, %r101, %r100, %r99};
	mov.b32 	%r103, 883997877;
	mov.b32 	%r104, 659060556;
	mov.b32 	%r105, 506948616;
	mov.b32 	%r106, 430227734;
	st.local.v4.u32 	[%rd2+192], {%r106, %r105, %r104, %r103};
	mov.b32 	%r107, 1747873779;
	mov.b32 	%r108, 1537002063;
	mov.b32 	%r109, 1322822218;
	mov.b32 	%r110, 958139571;
	st.local.v4.u32 	[%rd2+208], {%r110, %r109, %r108, %r107};
	mov.b32 	%r111, -1933114872;
	mov.b32 	%r112, -2067236844;
	mov.b32 	%r113, 2024104815;
	mov.b32 	%r114, 1955562222;
	st.local.v4.u32 	[%rd2+224], {%r114, %r113, %r112, %r111};
	mov.b32 	%r115, -965641998;
	mov.b32 	%r116, -1090935817;
	mov.b32 	%r117, -1538233109;
	mov.b32 	%r118, -1866530822;
	st.local.v4.u32 	[%rd2+240], {%r118, %r117, %r116, %r115};
	setp.ge.u64 	%p4, %rd3, %rd18;
	setp.lt.u64 	%p5, %rd5, 64;
	or.pred  	%p6, %p4, %p5;
	@%p6 bra 	$L__BB3_5;
	shr.u64 	%rd7, %rd5, 6;
	mov.b32 	%r294, 0;
	mov.b32 	%r293, 1779033703;
	mov.b32 	%r292, -1150833019;
	mov.b32 	%r291, 1013904242;
	mov.b32 	%r290, -1521486534;
	mov.b32 	%r289, 1359893119;
	mov.b32 	%r288, -1694144372;
	mov.b32 	%r287, 528734635;
	mov.b32 	%r286, 1541459225;
$L__BB3_2:
	ld.param.u64 	%rd66, [_Z17updatingHashValuePKjPjyyyybyy_param_4];
	ld.param.u64 	%rd65, [_Z17updatingHashValuePKjPjyyyybyy_param_2];
	ld.param.u64 	%rd64, [_Z17updatingHashValuePKjPjyyyybyy_param_0];
	shl.b32 	%r129, %r294, 6;
	cvt.u64.u32 	%rd31, %r129;
	add.s64 	%rd32, %rd66, %rd65;
	mad.lo.s64 	%rd33, %rd32, %rd3, %rd31;
	shl.b64 	%rd34, %rd33, 2;
	cvta.to.global.u64 	%rd35, %rd64;
	add.s64 	%rd36, %rd35, %rd34;
	add.s64 	%rd67, %rd36, 8;
	mov.b32 	%r295, 0;
	mov.u64 	%rd68, %rd2;
	mov.u32 	%r296, %r286;
	mov.u32 	%r297, %r287;
	mov.u32 	%r298, %r288;
	mov.u32 	%r299, %r289;
	mov.u32 	%r300, %r290;
	mov.u32 	%r301, %r291;
	mov.u32 	%r302, %r292;
	mov.u32 	%r303, %r293;
$L__BB3_3:
	shf.l.wrap.b32 	%r130, %r299, %r299, 26;
	shf.l.wrap.b32 	%r131, %r299, %r299, 21;
	xor.b32  	%r132, %r130, %r131;
	shf.l.wrap.b32 	%r133, %r299, %r299, 7;
	xor.b32  	%r134, %r132, %r133;
	add.s32 	%r135, %r296, %r134;
	and.b32  	%r136, %r298, %r299;
	not.b32 	%r137, %r299;
	and.b32  	%r138, %r297, %r137;
	or.b32  	%r139, %r138, %r136;
	add.s32 	%r140, %r135, %r139;
	ld.local.v4.u32 	{%r141, %r142, %r143, %r144}, [%rd68];
	add.s32 	%r145, %r140, %r141;
	ld.global.u32 	%r146, [%rd67+-8];
	add.s32 	%r147, %r145, %r146;
	shf.l.wrap.b32 	%r148, %r303, %r303, 30;
	shf.l.wrap.b32 	%r149, %r303, %r303, 19;
	xor.b32  	%r150, %r148, %r149;
	shf.l.wrap.b32 	%r151, %r303, %r303, 10;
	xor.b32  	%r152, %r150, %r151;
	xor.b32  	%r153, %r301, %r302;
	and.b32  	%r154, %r153, %r303;
	and.b32  	%r155, %r301, %r302;
	xor.b32  	%r156, %r154, %r155;
	add.s32 	%r157, %r156, %r152;
	add.s32 	%r296, %r147, %r300;
	add.s32 	%r300, %r157, %r147;
	shf.l.wrap.b32 	%r158, %r296, %r296, 26;
	shf.l.wrap.b32 	%r159, %r296, %r296, 21;
	xor.b32  	%r160, %r158, %r159;
	shf.l.wrap.b32 	%r161, %r296, %r296, 7;
	xor.b32  	%r162, %r160, %r161;
	add.s32 	%r163, %r297, %r162;
	and.b32  	%r164, %r299, %r296;
	not.b32 	%r165, %r296;
	and.b32  	%r166, %r298, %r165;
	or.b32  	%r167, %r166, %r164;
	add.s32 	%r168, %r163, %r167;
	add.s32 	%r169, %r168, %r142;
	ld.global.u32 	%r170, [%rd67+-4];
	add.s32 	%r171, %r169, %r170;
	shf.l.wrap.b32 	%r172, %r300, %r300, 30;
	shf.l.wrap.b32 	%r173, %r300, %r300, 19;
	xor.b32  	%r174, %r172, %r173;
	shf.l.wrap.b32 	%r175, %r300, %r300, 10;
	xor.b32  	%r176, %r174, %r175;
	xor.b32  	%r177, %r302, %r303;
	and.b32  	%r178, %r177, %r300;
	and.b32  	%r179, %r302, %r303;
	xor.b32  	%r180, %r178, %r179;
	add.s32 	%r181, %r180, %r176;
	add.s32 	%r297, %r171, %r301;
	add.s32 	%r301, %r181, %r171;
	shf.l.wrap.b32 	%r182, %r297, %r297, 26;
	shf.l.wrap.b32 	%r183, %r297, %r297, 21;
	xor.b32  	%r184, %r182, %r183;
	shf.l.wrap.b32 	%r185, %r297, %r297, 7;
	xor.b32  	%r186, %r184, %r185;
	add.s32 	%r187, %r298, %r186;
	and.b32  	%r188, %r296, %r297;
	not.b32 	%r189, %r297;
	and.b32  	%r190, %r299, %r189;
	or.b32  	%r191, %r190, %r188;
	add.s32 	%r192, %r187, %r191;
	add.s32 	%r193, %r192, %r143;
	ld.global.u32 	%r194, [%rd67];
	add.s32 	%r195, %r193, %r194;
	shf.l.wrap.b32 	%r196, %r301, %r301, 30;
	shf.l.wrap.b32 	%r197, %r301, %r301, 19;
	xor.b32  	%r198, %r196, %r197;
	shf.l.wrap.b32 	%r199, %r301, %r301, 10;
	xor.b32  	%r200, %r198, %r199;
	xor.b32  	%r201, %r303, %r300;
	and.b32  	%r202, %r201, %r301;
	and.b32  	%r203, %r303, %r300;
	xor.b32  	%r204, %r202, %r203;
	add.s32 	%r205, %r204, %r200;
	add.s32 	%r298, %r195, %r302;
	add.s32 	%r302, %r205, %r195;
	shf.l.wrap.b32 	%r206, %r298, %r298, 26;
	shf.l.wrap.b32 	%r207, %r298, %r298, 21;
	xor.b32  	%r208, %r206, %r207;
	shf.l.wrap.b32 	%r209, %r298, %r298, 7;
	xor.b32  	%r210, %r208, %r209;
	add.s32 	%r211, %r299, %r210;
	and.b32  	%r212, %r297, %r298;
	not.b32 	%r213, %r298;
	and.b32  	%r214, %r296, %r213;
	or.b32  	%r215, %r214, %r212;
	add.s32 	%r216, %r211, %r215;
	add.s32 	%r217, %r216, %r144;
	ld.global.u32 	%r218, [%rd67+4];
	add.s32 	%r219, %r217, %r218;
	shf.l.wrap.b32 	%r220, %r302, %r302, 30;
	shf.l.wrap.b32 	%r221, %r302, %r302, 19;
	xor.b32  	%r222, %r220, %r221;
	shf.l.wrap.b32 	%r223, %r302, %r302, 10;
	xor.b32  	%r224, %r222, %r223;
	xor.b32  	%r225, %r300, %r301;
	and.b32  	%r226, %r225, %r302;
	and.b32  	%r227, %r300, %r301;
	xor.b32  	%r228, %r226, %r227;
	add.s32 	%r229, %r228, %r224;
	add.s32 	%r299, %r219, %r303;
	add.s32 	%r303, %r229, %r219;
	add.s32 	%r295, %r295, 4;
	add.s64 	%rd68, %rd68, 16;
	add.s64 	%rd67, %rd67, 16;
	setp.ne.s32 	%p7, %r295, 64;
	@%p7 bra 	$L__BB3_3;
	add.s32 	%r293, %r293, %r303;
	st.global.u32 	[%rd6], %r293;
	add.s32 	%r292, %r292, %r302;
	st.global.u32 	[%rd6+4], %r292;
	add.s32 	%r291, %r291, %r301;
	st.global.u32 	[%rd6+8], %r291;
	add.s32 	%r290, %r290, %r300;
	st.global.u32 	[%rd6+12], %r290;
	add.s32 	%r289, %r289, %r299;
	st.global.u32 	[%rd6+16], %r289;
	add.s32 	%r288, %r288, %r298;
	st.global.u32 	[%rd6+20], %r288;
	add.s32 	%r287, %r287, %r297;
	st.global.u32 	[%rd6+24], %r287;
	add.s32 	%r286, %r286, %r296;
	st.global.u32 	[%rd6+28], %r286;
	add.s32 	%r294, %r294, 1;
	cvt.u64.u32 	%rd37, %r294;
	setp.gt.u64 	%p8, %rd7, %rd37;
	@%p8 bra 	$L__BB3_2;
$L__BB3_5:
	add.u64 	%rd38, %SP, 256;
	add.u64 	%rd13, %SPL, 256;
	setp.ne.s64 	%p9, %rd3, 0;
	shl.b64 	%rd39, %rd19, 2;
	add.s64 	%rd14, %rd1, %rd39;
	@%p9 bra 	$L__BB3_7;
	ld.global.u32 	%r230, [%rd14];
	mov.b64 	%rd40, 0;
	st.local.u64 	[%rd13], %rd40;
	st.local.u64 	[%rd13+8], %rd40;
	st.local.u32 	[%rd13+16], %r230;
	mov.u64 	%rd41, $str$7;
	cvta.global.u64 	%rd42, %rd41;
	{ // callseq 106, 0
	.param .b64 param0;
	st.param.b64 	[param0], %rd42;
	.param .b64 param1;
	st.param.b64 	[param1], %rd38;
	.param .b32 retval0;
	call.uni (retval0), 
	vprintf, 
	(
	param0, 
	param1
	);
	ld.param.b32 	%r231, [retval0];
	} // callseq 106
	ld.global.u32 	%r233, [%rd14+4];
	st.local.u64 	[%rd13], %rd40;
	mov.b64 	%rd44, 1;
	st.local.u64 	[%rd13+8], %rd44;
	st.local.u32 	[%rd13+16], %r233;
	{ // callseq 107, 0
	.param .b64 param0;
	st.param.b64 	[param0], %rd42;
	.param .b64 param1;
	st.param.b64 	[param1], %rd38;
	.param .b32 retval0;
	call.uni (retval0), 
	vprintf, 
	(
	param0, 
	param1
	);
	ld.param.b32 	%r234, [retval0];
	} // callseq 107
	ld.global.u32 	%r236, [%rd14+8];
	st.local.u64 	[%rd13], %rd40;
	mov.b64 	%rd45, 2;
	st.local.u64 	[%rd13+8], %rd45;
	st.local.u32 	[%rd13+16], %r236;
	{ // callseq 108, 0
	.param .b64 param0;
	st.param.b64 	[param0], %rd42;
	.param .b64 param1;
	st.param.b64 	[param1], %rd38;
	.param .b32 retval0;
	call.uni (retval0), 
	vprintf, 
	(
	param0, 
	param1
	);
	ld.param.b32 	%r237, [retval0];
	} // callseq 108
	ld.global.u32 	%r239, [%rd14+12];
	st.local.u64 	[%rd13], %rd40;
	mov.b64 	%rd46, 3;
	st.local.u64 	[%rd13+8], %rd46;
	st.local.u32 	[%rd13+16], %r239;
	{ // callseq 109, 0
	.param .b64 param0;
	st.param.b64 	[param0], %rd42;
	.param .b64 param1;
	st.param.b64 	[param1], %rd38;
	.param .b32 retval0;
	call.uni (retval0), 
	vprintf, 
	(
	param0, 
	param1
	);
	ld.param.b32 	%r240, [retval0];
	} // callseq 109
	ld.global.u32 	%r242, [%rd14+16];
	st.local.u64 	[%rd13], %rd40;
	mov.b64 	%rd47, 4;
	st.local.u64 	[%rd13+8], %rd47;
	st.local.u32 	[%rd13+16], %r242;
	{ // callseq 110, 0
	.param .b64 param0;
	st.param.b64 	[param0], %rd42;
	.param .b64 param1;
	st.param.b64 	[param1], %rd38;
	.param .b32 retval0;
	call.uni (retval0), 
	vprintf, 
	(
	param0, 
	param1
	);
	ld.param.b32 	%r243, [retval0];
	} // callseq 110
	ld.global.u32 	%r245, [%rd14+20];
	st.local.u64 	[%rd13], %rd40;
	mov.b64 	%rd48, 5;
	st.local.u64 	[%rd13+8], %rd48;
	st.local.u32 	[%rd13+16], %r245;
	{ // callseq 111, 0
	.param .b64 param0;
	st.param.b64 	[param0], %rd42;
	.param .b64 param1;
	st.param.b64 	[param1], %rd38;
	.param .b32 retval0;
	call.uni (retval0), 
	vprintf, 
	(
	param0, 
	param1
	);
	ld.param.b32 	%r246, [retval0];
	} // callseq 111
	ld.global.u32 	%r248, [%rd14+24];
	st.local.u64 	[%rd13], %rd40;
	mov.b64 	%rd49, 6;
	st.local.u64 	[%rd13+8], %rd49;
	st.local.u32 	[%rd13+16], %r248;
	{ // callseq 112, 0
	.param .b64 param0;
	st.param.b64 	[param0], %rd42;
	.param .b64 param1;
	st.param.b64 	[param1], %rd38;
	.param .b32 retval0;
	call.uni (retval0), 
	vprintf, 
	(
	param0, 
	param1
	);
	ld.param.b32 	%r249, [retval0];
	} // callseq 112
	ld.global.u32 	%r251, [%rd14+28];
	st.local.u64 	[%rd13], %rd40;
	mov.b64 	%rd50, 7;
	st.local.u64 	[%rd13+8], %rd50;
	st.local.u32 	[%rd13+16], %r251;
	{ // callseq 113, 0
	.param .b64 param0;
	st.param.b64 	[param0], %rd42;
	.param .b64 param1;
	st.param.b64 	[param1], %rd38;
	.param .b32 retval0;
	call.uni (retval0), 
	vprintf, 
	(
	param0, 
	param1
	);
	ld.param.b32 	%r252, [retval0];
	} // callseq 113
$L__BB3_7:
	setp.ne.s64 	%p10, %rd3, %rd4;
	@%p10 bra 	$L__BB3_9;
	ld.global.u32 	%r254, [%rd14];
	st.local.u64 	[%rd13], %rd3;
	mov.b64 	%rd51, 0;
	st.local.u64 	[%rd13+8], %rd51;
	st.local.u32 	[%rd13+16], %r254;
	mov.u64 	%rd52, $str$7;
	cvta.global.u64 	%rd53, %rd52;
	{ // callseq 114, 0
	.param .b64 param0;
	st.param.b64 	[param0], %rd53;
	.param .b64 param1;
	st.param.b64 	[param1], %rd38;
	.param .b32 retval0;
	call.uni (retval0), 
	vprintf, 
	(
	param0, 
	param1
	);
	ld.param.b32 	%r255, [retval0];
	} // callseq 114
	ld.global.u32 	%r257, [%rd14+4];
	st.local.u64 	[%rd13], %rd3;
	mov.b64 	%rd55, 1;
	st.local.u64 	[%rd13+8], %rd55;
	st.local.u32 	[%rd13+16], %r257;
	{ // callseq 115, 0
	.param .b64 param0;
	st.param.b64 	[param0], %rd53;
	.param .b64 param1;
	st.param.b64 	[param1], %rd38;
	.param .b32 retval0;
	call.uni (retval0), 
	vprintf, 
	(
	param0, 
	param1
	);
	ld.param.b32 	%r258, [retval0];
	} // callseq 115
	ld.global.u32 	%r260, [%rd14+8];
	st.local.u64 	[%rd13], %rd3;
	mov.b64 	%rd56, 2;
	st.local.u64 	[%rd13+8], %rd56;
	st.local.u32 	[%rd13+16], %r260;
	{ // callseq 116, 0
	.param .b64 param0;
	st.param.b64 	[param0], %rd53;
	.param .b64 param1;
	st.param.b64 	[param1], %rd38;
	.param .b32 retval0;
	call.uni (retval0), 
	vprintf, 
	(
	param0, 
	param1
	);
	ld.param.b32 	%r261, [retval0];
	} // callseq 116
	ld.global.u32 	%r263, [%rd14+12];
	st.local.u64 	[%rd13], %rd3;
	mov.b64 	%rd57, 3;
	st.local.u64 	[%rd13+8], %rd57;
	st.local.u32 	[%rd13+16], %r263;
	{ // callseq 117, 0
	.param .b64 param0;
	st.param.b64 	[param0], %rd53;
	.param .b64 param1;
	st.param.b64 	[param1], %rd38;
	.param .b32 retval0;
	call.uni (retval0), 
	vprintf, 
	(
	param0, 
	param1
	);
	ld.param.b32 	%r264, [retval0];
	} // callseq 117
	ld.global.u32 	%r266, [%rd14+16];
	st.local.u64 	[%rd13], %rd3;
	mov.b64 	%rd58, 4;
	st.local.u64 	[%rd13+8], %rd58;
	st.local.u32 	[%rd13+16], %r266;
	{ // callseq 118, 0
	.param .b64 param0;
	st.param.b64 	[param0], %rd53;
	.param .b64 param1;
	st.param.b64 	[param1], %rd38;
	.param .b32 retval0;
	call.uni (retval0), 
	vprintf, 
	(
	param0, 
	param1
	);
	ld.param.b32 	%r267, [retval0];
	} // callseq 118
	ld.global.u32 	%r269, [%rd14+20];
	st.local.u64 	[%rd13], %rd3;
	mov.b64 	%rd59, 5;
	st.local.u64 	[%rd13+8], %rd59;
	st.local.u32 	[%rd13+16], %r269;
	{ // callseq 119, 0
	.param .b64 param0;
	st.param.b64 	[param0], %rd53;
	.param .b64 param1;
	st.param.b64 	[param1], %rd38;
	.param .b32 retval0;
	call.uni (retval0), 
	vprintf, 
	(
	param0, 
	param1
	);
	ld.param.b32 	%r270, [retval0];
	} // callseq 119
	ld.global.u32 	%r272, [%rd14+24];
	st.local.u64 	[%rd13], %rd3;
	mov.b64 	%rd60, 6;
	st.local.u64 	[%rd13+8], %rd60;
	st.local.u32 	[%rd13+16], %r272;
	{ // callseq 120, 0
	.param .b64 param0;
	st.param.b64 	[param0], %rd53;
	.param .b64 param1;
	st.param.b64 	[param1], %rd38;
	.param .b32 retval0;
	call.uni (retval0), 
	vprintf, 
	(
	param0, 
	param1
	);
	ld.param.b32 	%r273, [retval0];
	} // callseq 120
	ld.global.u32 	%r275, [%rd14+28];
	st.local.u64 	[%rd13], %rd3;
	mov.b64 	%rd61, 7;
	st.local.u64 	[%rd13+8], %rd61;
	st.local.u32 	[%rd13+16], %r275;
	{ // callseq 121, 0
	.param .b64 param0;
	st.param.b64 	[param0], %rd53;
	.param .b64 param1;
	st.param.b64 	[param1], %rd38;
	.param .b32 retval0;
	call.uni (retval0), 
	vprintf, 
	(
	param0, 
	param1
	);
	ld.param.b32 	%r276, [retval0];
	} // callseq 121
$L__BB3_9:
	ld.param.s8 	%rs2, [_Z17updatingHashValuePKjPjyyyybyy_param_6];
	setp.ne.s64 	%p11, %rd3, %rd4;
	setp.eq.s16 	%p12, %rs2, 0;
	or.pred  	%p13, %p12, %p11;
	@%p13 bra 	$L__BB3_11;
	shl.b64 	%rd62, %rd18, 5;
	add.s64 	%rd63, %rd14, %rd62;
	ld.global.u32 	%r278, [%rd63+-32];
	st.global.u32 	[%rd63], %r278;
	ld.global.u32 	%r279, [%rd63+-28];
	st.global.u32 	[%rd63+4], %r279;
	ld.global.u32 	%r280, [%rd63+-24];
	st.global.u32 	[%rd63+8], %r280;
	ld.global.u32 	%r281, [%rd63+-20];
	st.global.u32 	[%rd63+12], %r281;
	ld.global.u32 	%r282, [%rd63+-16];
	st.global.u32 	[%rd63+16], %r282;
	ld.global.u32 	%r283, [%rd63+-12];
	st.global.u32 	[%rd63+20], %r283;
	ld.global.u32 	%r284, [%rd63+-8];
	st.global.u32 	[%rd63+24], %r284;
	ld.global.u32 	%r285, [%rd63+-4];
	st.global.u32 	[%rd63+28], %r285;
$L__BB3_11:
	ret;

}


// ===== COMPILED SASS (sm_100) =====

	.target	sm_100

	.elftype	@"ET_EXEC"


//--------------------- .note.nv.tkinfo           --------------------------
	.section	.note.nv.tkinfo,"",@"SHT_NOTE"
	.sectionflags	@"SHF_NOTE_NV_TKINFO"
	.tkinfo
        /*0018*/ 	.word	0x00000002
        /*0030*/ 	.string	""
        /*0030*/ 	.string	"ptxas"
        /*0030*/ 	.string	"Cuda compilation tools, release 13.0, V13.0.88"
        /*0030*/ 	.string	"Build cuda_13.0.r13.0/compiler.36424714_0"
        /*0030*/ 	.string	"-arch sm_100 -m 64 "



//--------------------- .note.nv.cuinfo           --------------------------
	.section	.note.nv.cuinfo,"",@"SHT_NOTE"
	.sectionflags	@"SHF_NOTE_NV_CUINFO"
        /*0018*/ 	.short	0x0002
        /*001a*/ 	.short	0x0064
        /*001c*/ 	.short	0x0082
	.zero		2


//--------------------- .nv.info                  --------------------------
	.section	.nv.info,"",@"SHT_CUDA_INFO"
	.align	4


	//----- nvinfo : EIATTR_REGCOUNT
	.align		4
        /*0000*/ 	.byte	0x04, 0x2f
        /*0002*/ 	.short	(.L_9 - .L_8)
	.align		4
.L_8:
        /*0004*/ 	.word	index@(_Z11paddingCharPhS_yyyyy)
        /*0008*/ 	.word	0x00000022


	//----- nvinfo : EIATTR_FRAME_SIZE
	.align		4
.L_9:
        /*000c*/ 	.byte	0x04, 0x11
        /*000e*/ 	.short	(.L_11 - .L_10)
	.align		4
.L_10:
        /*0010*/ 	.word	index@(_Z11paddingCharPhS_yyyyy)
        /*0014*/ 	.word	0x00000010


	//----- nvinfo : EIATTR_REGCOUNT
	.align		4
.L_11:
        /*0018*/ 	.byte	0x04, 0x2f
        /*001a*/ 	.short	(.L_13 - .L_12)
	.align		4
.L_12:
        /*001c*/ 	.word	index@(_Z25unsignedCharToUnsignedIntPKhPjyyyyy)
        /*0020*/ 	.word	0x0000001e


	//----- nvinfo : EIATTR_FRAME_SIZE
	.align		4
.L_13:
        /*0024*/ 	.byte	0x04, 0x11
        /*0026*/ 	.short	(.L_15 - .L_14)
	.align		4
.L_14:
        /*0028*/ 	.word	index@(_Z25unsignedCharToUnsignedIntPKhPjyyyyy)
        /*002c*/ 	.word	0x00000010


	//----- nvinfo : EIATTR_REGCOUNT
	.align		4
.L_15:
        /*0030*/ 	.byte	0x04, 0x2f
        /*0032*/ 	.short	(.L_17 - .L_16)
	.align		4
.L_16:
        /*0034*/ 	.word	index@(_Z9extendingPjS_yyyyy)
        /*0038*/ 	.word	0x00000020


	//----- nvinfo : EIATTR_FRAME_SIZE
	.align		4
.L_17:
        /*003c*/ 	.byte	0x04, 0x11
        /*003e*/ 	.short	(.L_19 - .L_18)
	.align		4
.L_18:
        /*0040*/ 	.word	index@(_Z9extendingPjS_yyyyy)
        /*0044*/ 	.word	0x00000010


	//----- nvinfo : EIATTR_REGCOUNT
	.align		4
.L_19:
        /*0048*/ 	.byte	0x04, 0x2f
        /*004a*/ 	.short	(.L_21 - .L_20)
	.align		4
.L_20:
        /*004c*/ 	.word	index@(_Z17updatingHashValuePKjPjyyyybyy)
        /*0050*/ 	.word	0x00000028


	//----- nvinfo : EIATTR_FRAME_SIZE
	.align		4
.L_21:
        /*0054*/ 	.byte	0x04, 0x11
        /*0056*/ 	.short	(.L_23 - .L_22)
	.align		4
.L_22:
        /*0058*/ 	.word	index@(_Z17updatingHashValuePKjPjyyyybyy)
        /*005c*/ 	.word	0x00000120


	//----- nvinfo : EIATTR_MIN_STACK_SIZE
	.align		4
.L_23:
        /*0060*/ 	.byte	0x04, 0x12
        /*0062*/ 	.short	(.L_25 - .L_24)
	.align		4
.L_24:
        /*0064*/ 	.word	index@(_Z17updatingHashValuePKjPjyyyybyy)
        /*0068*/ 	.word	0x00000120


	//----- nvinfo : EIATTR_MIN_STACK_SIZE
	.align		4
.L_25:
        /*006c*/ 	.byte	0x04, 0x12
        /*006e*/ 	.short	(.L_27 - .L_26)
	.align		4
.L_26:
        /*0070*/ 	.word	index@(_Z9extendingPjS_yyyyy)
        /*0074*/ 	.word	0x00000010


	//----- nvinfo : EIATTR_MIN_STACK_SIZE
	.align		4
.L_27:
        /*0078*/ 	.byte	0x04, 0x12
        /*007a*/ 	.short	(.L_29 - .L_28)
	.align		4
.L_28:
        /*007c*/ 	.word	index@(_Z25unsignedCharToUnsignedIntPKhPjyyyyy)
        /*0080*/ 	.word	0x00000010


	//----- nvinfo : EIATTR_MIN_STACK_SIZE
	.align		4
.L_29:
        /*0084*/ 	.byte	0x04, 0x12
        /*0086*/ 	.short	(.L_31 - .L_30)
	.align		4
.L_30:
        /*0088*/ 	.word	index@(_Z11paddingCharPhS_yyyyy)
        /*008c*/ 	.word	0x00000010
.L_31:


//--------------------- .nv.compat                --------------------------
	.section	.nv.compat,"",@"SHT_CUDA_COMPAT_INFO"
	.align	4
        /*0000*/ 	.byte	0x02, 0x09, 0x00, 0x00, 0x02, 0x02, 0x01, 0x00, 0x02, 0x05, 0x05, 0x00, 0x03, 0x07, 0x01, 0x01
        /*0010*/ 	.byte	0x02, 0x03, 0x00, 0x00, 0x02, 0x06, 0x01, 0x00, 0x04, 0x0b, 0x08, 0x00, 0x09, 0x00, 0x00, 0x00
        /*0020*/ 	.byte	0x00, 0x00, 0x00, 0x00


//--------------------- .nv.info._Z17updatingHashValuePKjPjyyyybyy --------------------------
	.section	.nv.info._Z17updatingHashValuePKjPjyyyybyy,"",@"SHT_CUDA_INFO"
	.sectionflags	@""
	.align	4


	//----- nvinfo : EIATTR_CUDA_API_VERSION
	.align		4
        /*0000*/ 	.byte	0x04, 0x37
        /*0002*/ 	.short	(.L_33 - .L_32)
.L_32:
        /*0004*/ 	.word	0x00000082


	//----- nvinfo : EIATTR_KPARAM_INFO
	.align		4
.L_33:
        /*0008*/ 	.byte	0x04, 0x17
        /*000a*/ 	.short	(.L_35 - .L_34)
.L_34:
        /*000c*/ 	.word	0x00000000
        /*0010*/ 	.short	0x0008
        /*0012*/ 	.short	0x0040
        /*0014*/ 	.byte	0x00, 0xf0, 0x21, 0x00


	//----- nvinfo : EIATTR_KPARAM_INFO
	.align		4
.L_35:
        /*0018*/ 	.byte	0x04, 0x17
        /*001a*/ 	.short	(.L_37 - .L_36)
.L_36:
        /*001c*/ 	.word	0x00000000
        /*0020*/ 	.short	0x0007
        /*0022*/ 	.short	0x0038
        /*0024*/ 	.byte	0x00, 0xf0, 0x21, 0x00


	//----- nvinfo : EIATTR_KPARAM_INFO
	.align		4
.L_37:
        /*0028*/ 	.byte	0x04, 0x17
        /*002a*/ 	.short	(.L_39 - .L_38)
.L_38:
        /*002c*/ 	.word	0x00000000
        /*0030*/ 	.short	0x0006
        /*0032*/ 	.short	0x0030
        /*0034*/ 	.byte	0x00, 0xf0, 0x05, 0x00


	//----- nvinfo : EIATTR_KPARAM_INFO
	.align		4
.L_39:
        /*0038*/ 	.byte	0x04, 0x17
        /*003a*/ 	.short	(.L_41 - .L_40)
.L_40:
        /*003c*/ 	.word	0x00000000
        /*0040*/ 	.short	0x0005
        /*0042*/ 	.short	0x0028
        /*0044*/ 	.byte	0x00, 0xf0, 0x21, 0x00


	//----- nvinfo : EIATTR_KPARAM_INFO
	.align		4
.L_41:
        /*0048*/ 	.byte	0x04, 0x17
        /*004a*/ 	.short	(.L_43 - .L_42)
.L_42:
        /*004c*/ 	.word	0x00000000
        /*0050*/ 	.short	0x0004
        /*0052*/ 	.short	0x0020
        /*0054*/ 	.byte	0x00, 0xf0, 0x21, 0x00


	//----- nvinfo : EIATTR_KPARAM_INFO
	.align		4
.L_43:
        /*0058*/ 	.byte	0x04, 0x17
        /*005a*/ 	.short	(.L_45 - .L_44)
.L_44:
        /*005c*/ 	.word	0x00000000
        /*0060*/ 	.short	0x0003
        /*0062*/ 	.short	0x0018
        /*0064*/ 	.byte	0x00, 0xf0, 0x21, 0x00


	//----- nvinfo : EIATTR_KPARAM_INFO
	.align		4
.L_45:
        /*0068*/ 	.byte	0x04, 0x17
        /*006a*/ 	.short	(.L_47 - .L_46)
.L_46:
        /*006c*/ 	.word	0x00000000
        /*0070*/ 	.short	0x0002
        /*0072*/ 	.short	0x0010
        /*0074*/ 	.byte	0x00, 0xf0, 0x21, 0x00


	//----- nvinfo : EIATTR_KPARAM_INFO
	.align		4
.L_47:
        /*0078*/ 	.byte	0x04, 0x17
        /*007a*/ 	.short	(.L_49 - .L_48)
.L_48:
        /*007c*/ 	.word	0x00000000
        /*0080*/ 	.short	0x0001
        /*0082*/ 	.short	0x0008
        /*0084*/ 	.byte	0x00, 0xf5, 0x21, 0x00


	//----- nvinfo : EIATTR_KPARAM_INFO
	.align		4
.L_49:
        /*0088*/ 	.byte	0x04, 0x17
        /*008a*/ 	.short	(.L_51 - .L_50)
.L_50:
        /*008c*/ 	.word	0x00000000
        /*0090*/ 	.short	0x0000
        /*0092*/ 	.short	0x0000
        /*0094*/ 	.byte	0x00, 0xf5, 0x21, 0x00


	//----- nvinfo : EIATTR_SPARSE_MMA_MASK
	.align		4
.L_51:
        /*0098*/ 	.byte	0x03, 0x50
        /*009a*/ 	.short	0x0000


	//----- nvinfo : EIATTR_MAXREG_COUNT
	.align		4
        /*009c*/ 	.byte	0x03, 0x1b
        /*009e*/ 	.short	0x00ff


	//----- nvinfo : EIATTR_EXTERNS
	.align		4
        /*00a0*/ 	.byte	0x04, 0x0f
        /*00a2*/ 	.short	(.L_53 - .L_52)


	//   ....[0]....
	.align		4
.L_52:
        /*00a4*/ 	.word	index@(vprintf)


	//----- nvinfo : EIATTR_MERCURY_ISA_VERSION
	.align		4
.L_53:
        /*00a8*/ 	.byte	0x03, 0x5f
        /*00aa*/ 	.short	0x0101


	//----- nvinfo : EIATTR_VRC_CTA_INIT_COUNT
	.align		4
        /*00ac*/ 	.byte	0x02, 0x4a
	.zero		1
	.zero		1


	//----- nvinfo : EIATTR_SYSCALL_OFFSETS
	.align		4
        /*00b0*/ 	.byte	0x04, 0x46
        /*00b2*/ 	.short	(.L_55 - .L_54)


	//   ....[0]....
.L_54:
        /*00b4*/ 	.word	0x000011f0


	//   ....[1]....
        /*00b8*/ 	.word	0x000012d0


	//   ....[2]....
        /*00bc*/ 	.word	0x000013b0


	//   ....[3]....
        /*00c0*/ 	.word	0x00001490


	//   ....[4]....
        /*00c4*/ 	.word	0x00001570


	//   ....[5]....
        /*00c8*/ 	.word	0x00001650


	//   ....[6]....
        /*00cc*/ 	.word	0x00001730


	//   ....[7]....
        /*00d0*/ 	.word	0x00001810


	//   ....[8]....
        /*00d4*/ 	.word	0x00001930


	//   ....[9]....
        /*00d8*/ 	.word	0x00001a00


	//   ....[10]....
        /*00dc*/ 	.word	0x00001ad0


	//   ....[11]....
        /*00e0*/ 	.word	0x00001ba0


	//   ....[12]....
        /*00e4*/ 	.word	0x00001c70


	//   ....[13]....
        /*00e8*/ 	.word	0x00001d40


	//   ....[14]....
        /*00ec*/ 	.word	0x00001e10


	//   ....[15]....
        /*00f0*/ 	.word	0x00001ee0


	//----- nvinfo : EIATTR_EXIT_INSTR_OFFSETS
	.align		4
.L_55:
        /*00f4*/ 	.byte	0x04, 0x1c
        /*00f6*/ 	.short	(.L_57 - .L_56)


	//   ....[0]....
.L_56:
        /*00f8*/ 	.word	0x00001f50


	//   ....[1]....
        /*00fc*/ 	.word	0x000020b0


	//----- nvinfo : EIATTR_CRS_STACK_SIZE
	.align		4
.L_57:
        /*0100*/ 	.byte	0x04, 0x1e
        /*0102*/ 	.short	(.L_59 - .L_58)
.L_58:
        /*0104*/ 	.word	0x00000000


	//----- nvinfo : EIATTR_CBANK_PARAM_SIZE
	.align		4
.L_59:
        /*0108*/ 	.byte	0x03, 0x19
        /*010a*/ 	.short	0x0048


	//----- nvinfo : EIATTR_PARAM_CBANK
	.align		4
        /*010c*/ 	.byte	0x04, 0x0a
        /*010e*/ 	.short	(.L_61 - .L_60)
	.align		4
.L_60:
        /*0110*/ 	.word	index@(.nv.constant0._Z17updatingHashValuePKjPjyyyybyy)
        /*0114*/ 	.short	0x0380
        /*0116*/ 	.short	0x0048


	//----- nvinfo : EIATTR_SW_WAR
	.align		4
.L_61:
        /*0118*/ 	.byte	0x04, 0x36
        /*011a*/ 	.short	(.L_63 - .L_62)
.L_62:
        /*011c*/ 	.word	0x00000008
.L_63:


//--------------------- .nv.info._Z9extendingPjS_yyyyy --------------------------
	.section	.nv.info._Z9extendingPjS_yyyyy,"",@"SHT_CUDA_INFO"
	.sectionflags	@""
	.align	4


	//----- nvinfo : EIATTR_CUDA_API_VERSION
	.align		4
        /*0000*/ 	.byte	0x04, 0x37
        /*0002*/ 	.short	(.L_65 - .L_64)
.L_64:
        /*0004*/ 	.word	0x00000082


	//----- nvinfo : EIATTR_KPARAM_INFO
	.align		4
.L_65:
        /*0008*/ 	.byte	0x04, 0x17
        /*000a*/ 	.short	(.L_67 - .L_66)
.L_66:
        /*000c*/ 	.word	0x00000000
        /*0010*/ 	.short	0x0006
        /*0012*/ 	.short	0x0030
        /*0014*/ 	.byte	0x00, 0xf0, 0x21, 0x00


	//----- nvinfo : EIATTR_KPARAM_INFO
	.align		4
.L_67:
        /*0018*/ 	.byte	0x04, 0x17
        /*001a*/ 	.short	(.L_69 - .L_68)
.L_68:
        /*001c*/ 	.word	0x00000000
        /*0020*/ 	.short	0x0005
        /*0022*/ 	.short	0x0028
        /*0024*/ 	.byte	0x00, 0xf0, 0x21, 0x00


	//----- nvinfo : EIATTR_KPARAM_INFO
	.align		4
.L_69:
        /*0028*/ 	.byte	0x04, 0x17
        /*002a*/ 	.short	(.L_71 - .L_70)
.L_70:
        /*002c*/ 	.word	0x00000000
        /*0030*/ 	.short	0x0004
        /*0032*/ 	.short	0x0020
        /*0034*/ 	.byte	0x00, 0xf0, 0x21, 0x00


	//----- nvinfo : EIATTR_KPARAM_INFO
	.align		4
.L_71:
        /*0038*/ 	.byte	0x04, 0x17
        /*003a*/ 	.short	(.L_73 - .L_72)
.L_72:
        /*003c*/ 	.word	0x00000000
        /*0040*/ 	.short	0x0003
        /*0042*/ 	.short	0x0018
        /*0044*/ 	.byte	0x00, 0xf0, 0x21, 0x00


	//----- nvinfo : EIATTR_KPARAM_INFO
	.align		4
.L_73:
        /*0048*/ 	.byte	0x04, 0x17
        /*004a*/ 	.short	(.L_75 - .L_74)
.L_74:
        /*004c*/ 	.word	0x00000000
        /*0050*/ 	.short	0x0002
        /*0052*/ 	.short	0x0010
        /*0054*/ 	.byte	0x00, 0xf0, 0x21, 0x00


	//----- nvinfo : EIATTR_KPARAM_INFO
	.align		4
.L_75:
        /*0058*/ 	.byte	0x04, 0x17
        /*005a*/ 	.short	(.L_77 - .L_76)
.L_76:
        /*005c*/ 	.word	0x00000000
        /*0060*/ 	.short	0x0001
        /*0062*/ 	.short	0x0008
        /*0064*/ 	.byte	0x00, 0xf5, 0x21, 0x00


	//----- nvinfo : EIATTR_KPARAM_INFO
	.align		4
.L_77:
        /*0068*/ 	.byte	0x04, 0x17
        /*006a*/ 	.short	(.L_79 - .L_78)
.L_78:
        /*006c*/ 	.word	0x00000000
        /*0070*/ 	.short	0x0000
        /*0072*/ 	.short	0x0000
        /*0074*/ 	.byte	0x00, 0xf5, 0x21, 0x00


	//----- nvinfo : EIATTR_SPARSE_MMA_MASK
	.align		4
.L_79:
        /*0078*/ 	.byte	0x03, 0x50
        /*007a*/ 	.short	0x0000


	//----- nvinfo : EIATTR_MAXREG_COUNT
	.align		4
        /*007c*/ 	.byte	0x03, 0x1b
        /*007e*/ 	.short	0x00ff


	//----- nvinfo : EIATTR_EXTERNS
	.align		4
        /*0080*/ 	.byte	0x04, 0x0f
        /*0082*/ 	.short	(.L_81 - .L_80)


	//   ....[0]....
	.align		4
.L_80:
        /*0084*/ 	.word	index@(vprintf)


	//----- nvinfo : EIATTR_MERCURY_ISA_VERSION
	.align		4
.L_81:
        /*0088*/ 	.byte	0x03, 0x5f
        /*008a*/ 	.short	0x0101


	//----- nvinfo : EIATTR_VRC_CTA_INIT_COUNT
	.align		4
        /*008c*/ 	.byte	0x02, 0x4a
	.zero		1
	.zero		1


	//----- nvinfo : EIATTR_SYSCALL_OFFSETS
	.align		4
        /*0090*/ 	.byte	0x04, 0x46
        /*0092*/ 	.short	(.L_83 - .L_82)


	//   ....[0]....
.L_82:
        /*0094*/ 	.word	0x00000c50


	//   ....[1]....
        /*0098*/ 	.word	0x00000d30


	//   ....[2]....
        /*009c*/ 	.word	0x00000e00


	//   ....[3]....
        /*00a0*/ 	.word	0x00000ed0


	//   ....[4]....
        /*00a4*/ 	.word	0x00000fa0


	//   ....[5]....
        /*00a8*/ 	.word	0x00001070


	//   ....[6]....
        /*00ac*/ 	.word	0x00001140


	//   ....[7]....
        /*00b0*/ 	.word	0x00001210


	//   ....[8]....
        /*00b4*/ 	.word	0x000012e0


	//   ....[9]....
        /*00b8*/ 	.word	0x000013b0


	//   ....[10]....
        /*00bc*/ 	.word	0x00001480


	//   ....[11]....
        /*00c0*/ 	.word	0x00001550


	//   ....[12]....
        /*00c4*/ 	.word	0x00001620


	//   ....[13]....
        /*00c8*/ 	.word	0x000016f0


	//   ....[14]....
        /*00cc*/ 	.word	0x000017c0


	//   ....[15]....
        /*00d0*/ 	.word	0x00001890


	//   ....[16]....
        /*00d4*/ 	.word	0x00001ad0


	//   ....[17]....
        /*00d8*/ 	.word	0x00001ba0


	//   ....[18]....
        /*00dc*/ 	.word	0x00001c70


	//   ....[19]....
        /*00e0*/ 	.word	0x00001d40


	//   ....[20]....
        /*00e4*/ 	.word	0x00001e10


	//   ....[21]....
        /*00e8*/ 	.word	0x00001ee0


	//   ....[22]....
        /*00ec*/ 	.word	0x00001fb0


	//   ....[23]....
        /*00f0*/ 	.word	0x00002080


	//   ....[24]....
        /*00f4*/ 	.word	0x00002150


	//   ....[25]....
        /*00f8*/ 	.word	0x00002220


	//   ....[26]....
        /*00fc*/ 	.word	0x000022f0


	//   ....[27]....
        /*0100*/ 	.word	0x000023c0


	//   ....[28]....
        /*0104*/ 	.word	0x00002490


	//   ....[29]....
        /*0108*/ 	.word	0x00002560


	//   ....[30]....
        /*010c*/ 	.word	0x00002630


	//   ....[31]....
        /*0110*/ 	.word	0x00002700


	//----- nvinfo : EIATTR_EXIT_INSTR_OFFSETS
	.align		4
.L_83:
        /*0114*/ 	.byte	0x04, 0x1c
        /*0116*/ 	.short	(.L_85 - .L_84)


	//   ....[0]....
.L_84:
        /*0118*/ 	.word	0x00001970


	//   ....[1]....
        /*011c*/ 	.word	0x00002780


	//----- nvinfo : EIATTR_CRS_STACK_SIZE
	.align		4
.L_85:
        /*0120*/ 	.byte	0x04, 0x1e
        /*0122*/ 	.short	(.L_87 - .L_86)
.L_86:
        /*0124*/ 	.word	0x00000000


	//----- nvinfo : EIATTR_CBANK_PARAM_SIZE
	.align		4
.L_87:
        /*0128*/ 	.byte	0x03, 0x19
        /*012a*/ 	.short	0x0038


	//----- nvinfo : EIATTR_PARAM_CBANK
	.align		4
        /*012c*/ 	.byte	0x04, 0x0a
        /*012e*/ 	.short	(.L_89 - .L_88)
	.align		4
.L_88:
        /*0130*/ 	.word	index@(.nv.constant0._Z9extendingPjS_yyyyy)
        /*0134*/ 	.short	0x0380
        /*0136*/ 	.short	0x0038


	//----- nvinfo : EIATTR_SW_WAR
	.align		4
.L_89:
        /*0138*/ 	.byte	0x04, 0x36
        /*013a*/ 	.short	(.L_91 - .L_90)
.L_90:
        /*013c*/ 	.word	0x00000008
.L_91:


//--------------------- .nv.info._Z25unsignedCharToUnsignedIntPKhPjyyyyy --------------------------
	.section	.nv.info._Z25unsignedCharToUnsignedIntPKhPjyyyyy,"",@"SHT_CUDA_INFO"
	.sectionflags	@""
	.align	4


	//----- nvinfo : EIATTR_CUDA_API_VERSION
	.align		4
        /*0000*/ 	.byte	0x04, 0x37
        /*0002*/ 	.short	(.L_93 - .L_92)
.L_92:
        /*0004*/ 	.word	0x00000082


	//----- nvinfo : EIATTR_KPARAM_INFO
	.align		4
.L_93:
        /*0008*/ 	.byte	0x04, 0x17
        /*000a*/ 	.short	(.L_95 - .L_94)
.L_94:
        /*000c*/ 	.word	0x00000000
        /*0010*/ 	.short	0x0006
        /*0012*/ 	.short	0x0030
        /*0014*/ 	.byte	0x00, 0xf0, 0x21, 0x00


	//----- nvinfo : EIATTR_KPARAM_INFO
	.align		4
.L_95:
        /*0018*/ 	.byte	0x04, 0x17
        /*001a*/ 	.short	(.L_97 - .L_96)
.L_96:
        /*001c*/ 	.word	0x00000000
        /*0020*/ 	.short	0x0005
        /*0022*/ 	.short	0x0028
        /*0024*/ 	.byte	0x00, 0xf0, 0x21, 0x00


	//----- nvinfo : EIATTR_KPARAM_INFO
	.align		4
.L_97:
        /*0028*/ 	.byte	0x04, 0x17
        /*002a*/ 	.short	(.L_99 - .L_98)
.L_98:
        /*002c*/ 	.word	0x00000000
        /*0030*/ 	.short	0x0004
        /*0032*/ 	.short	0x0020
        /*0034*/ 	.byte	0x00, 0xf0, 0x21, 0x00


	//----- nvinfo : EIATTR_KPARAM_INFO
	.align		4
.L_99:
        /*0038*/ 	.byte	0x04, 0x17
        /*003a*/ 	.short	(.L_101 - .L_100)
.L_100:
        /*003c*/ 	.word	0x00000000
        /*0040*/ 	.short	0x0003
        /*0042*/ 	.short	0x0018
        /*0044*/ 	.byte	0x00, 0xf0, 0x21, 0x00


	//----- nvinfo : EIATTR_KPARAM_INFO
	.align		4
.L_101:
        /*0048*/ 	.byte	0x04, 0x17
        /*004a*/ 	.short	(.L_103 - .L_102)
.L_102:
        /*004c*/ 	.word	0x00000000
        /*0050*/ 	.short	0x0002
        /*0052*/ 	.short	0x0010
        /*0054*/ 	.byte	0x00, 0xf0, 0x21, 0x00


	//----- nvinfo : EIATTR_KPARAM_INFO
	.align		4
.L_103:
        /*0058*/ 	.byte	0x04, 0x17
        /*005a*/ 	.short	(.L_105 - .L_104)
.L_104:
        /*005c*/ 	.word	0x00000000
        /*0060*/ 	.short	0x0001
        /*0062*/ 	.short	0x0008
        /*0064*/ 	.byte	0x00, 0xf5, 0x21, 0x00


	//----- nvinfo : EIATTR_KPARAM_INFO
	.align		4
.L_105:
        /*0068*/ 	.byte	0x04, 0x17
        /*006a*/ 	.short	(.L_107 - .L_106)
.L_106:
        /*006c*/ 	.word	0x00000000
        /*0070*/ 	.short	0x0000
        /*0072*/ 	.short	0x0000
        /*0074*/ 	.byte	0x00, 0xf5, 0x21, 0x00


	//----- nvinfo : EIATTR_SPARSE_MMA_MASK
	.align		4
.L_107:
        /*0078*/ 	.byte	0x03, 0x50
        /*007a*/ 	.short	0x0000


	//----- nvinfo : EIATTR_MAXREG_COUNT
	.align		4
        /*007c*/ 	.byte	0x03, 0x1b
        /*007e*/ 	.short	0x00ff


	//----- nvinfo : EIATTR_EXTERNS
	.align		4
        /*0080*/ 	.byte	0x04, 0x0f
        /*0082*/ 	.short	(.L_109 - .L_108)


	//   ....[0]....
	.align		4
.L_108:
        /*0084*/ 	.word	index@(vprintf)


	//----- nvinfo : EIATTR_MERCURY_ISA_VERSION
	.align		4
.L_109:
        /*0088*/ 	.byte	0x03, 0x5f
        /*008a*/ 	.short	0x0101


	//----- nvinfo : EIATTR_VRC_CTA_INIT_COUNT
	.align		4
        /*008c*/ 	.byte	0x02, 0x4a
	.zero		1
	.zero		1


	//----- nvinfo : EIATTR_SYSCALL_OFFSETS
	.align		4
        /*0090*/ 	.byte	0x04, 0x46
        /*0092*/ 	.short	(.L_111 - .L_110)


	//   ....[0]....
.L_110:
        /*0094*/ 	.word	0x00000dd0


	//   ....[1]....
        /*0098*/ 	.word	0x00000e70


	//   ....[2]....
        /*009c*/ 	.word	0x00000f20


	//   ....[3]....
        /*00a0*/ 	.word	0x00000ff0


	//   ....[4]....
        /*00a4*/ 	.word	0x000010c0


	//   ....[5]....
        /*00a8*/ 	.word	0x00001190


	//   ....[6]....
        /*00ac*/ 	.word	0x00001260


	//   ....[7]....
        /*00b0*/ 	.word	0x00001330


	//   ....[8]....
        /*00b4*/ 	.word	0x00001400


	//   ....[9]....
        /*00b8*/ 	.word	0x000014d0


	//   ....[10]....
        /*00bc*/ 	.word	0x000015a0


	//   ....[11]....
        /*00c0*/ 	.word	0x00001670


	//   ....[12]....
        /*00c4*/ 	.word	0x00001740


	//   ....[13]....
        /*00c8*/ 	.word	0x00001810


	//   ....[14]....
        /*00cc*/ 	.word	0x000018e0


	//   ....[15]....
        /*00d0*/ 	.word	0x000019b0


	//   ....[16]....
        /*00d4*/ 	.word	0x00001a80


	//   ....[17]....
        /*00d8*/ 	.word	0x00001b50


	//   ....[18]....
        /*00dc*/ 	.word	0x00001c40


	//   ....[19]....
        /*00e0*/ 	.word	0x00001cd0


	//   ....[20]....
        /*00e4*/ 	.word	0x00001d80


	//   ....[21]....
        /*00e8*/ 	.word	0x00001e50


	//   ....[22]....
        /*00ec*/ 	.word	0x00001f20


	//   ....[23]....
        /*00f0*/ 	.word	0x00001ff0


	//   ....[24]....
        /*00f4*/ 	.word	0x000020c0


	//   ....[25]....
        /*00f8*/ 	.word	0x00002190


	//   ....[26]....
        /*00fc*/ 	.word	0x00002260


	//   ....[27]....
        /*0100*/ 	.word	0x00002330


	//   ....[28]....
        /*0104*/ 	.word	0x00002400


	//   ....[29]....
        /*0108*/ 	.word	0x000024d0


	//   ....[30]....
        /*010c*/ 	.word	0x000025a0


	//   ....[31]....
        /*0110*/ 	.word	0x00002670


	//   ....[32]....
        /*0114*/ 	.word	0x00002740


	//   ....[33]....
        /*0118*/ 	.word	0x00002810


	//   ....[34]....
        /*011c*/ 	.word	0x000028e0


	//   ....[35]....
        /*0120*/ 	.word	0x000029b0


	//----- nvinfo : EIATTR_EXIT_INSTR_OFFSETS
	.align		4
.L_111:
        /*0124*/ 	.byte	0x04, 0x1c
        /*0126*/ 	.short	(.L_113 - .L_112)


	//   ....[0]....
.L_112:
        /*0128*/ 	.word	0x00001b90


	//   ....[1]....
        /*012c*/ 	.word	0x000029c0


	//----- nvinfo : EIATTR_CRS_STACK_SIZE
	.align		4
.L_113:
        /*0130*/ 	.byte	0x04, 0x1e
        /*0132*/ 	.short	(.L_115 - .L_114)
.L_114:
        /*0134*/ 	.word	0x00000000


	//----- nvinfo : EIATTR_CBANK_PARAM_SIZE
	.align		4
.L_115:
        /*0138*/ 	.byte	0x03, 0x19
        /*013a*/ 	.short	0x0038


	//----- nvinfo : EIATTR_PARAM_CBANK
	.align		4
        /*013c*/ 	.byte	0x04, 0x0a
        /*013e*/ 	.short	(.L_117 - .L_116)
	.align		4
.L_116:
        /*0140*/ 	.word	index@(.nv.constant0._Z25unsignedCharToUnsignedIntPKhPjyyyyy)
        /*0144*/ 	.short	0x0380
        /*0146*/ 	.short	0x0038


	//----- nvinfo : EIATTR_SW_WAR
	.align		4
.L_117:
        /*0148*/ 	.byte	0x04, 0x36
        /*014a*/ 	.short	(.L_119 - .L_118)
.L_118:
        /*014c*/ 	.word	0x00000008
.L_119:


//--------------------- .nv.info._Z11paddingCharPhS_yyyyy --------------------------
	.section	.nv.info._Z11paddingCharPhS_yyyyy,"",@"SHT_CUDA_INFO"
	.sectionflags	@""
	.align	4


	//----- nvinfo : EIATTR_CUDA_API_VERSION
	.align		4
        /*0000*/ 	.byte	0x04, 0x37
        /*0002*/ 	.short	(.L_121 - .L_120)
.L_120:
        /*0004*/ 	.word	0x00000082


	//----- nvinfo : EIATTR_KPARAM_INFO
	.align		4
.L_121:
        /*0008*/ 	.byte	0x04, 0x17
        /*000a*/ 	.short	(.L_123 - .L_122)
.L_122:
        /*000c*/ 	.word	0x00000000
        /*0010*/ 	.short	0x0006
        /*0012*/ 	.short	0x0030
        /*0014*/ 	.byte	0x00, 0xf0, 0x21, 0x00


	//----- nvinfo : EIATTR_KPARAM_INFO
	.align		4
.L_123:
        /*0018*/ 	.byte	0x04, 0x17
        /*001a*/ 	.short	(.L_125 - .L_124)
.L_124:
        /*001c*/ 	.word	0x00000000
        /*0020*/ 	.short	0x0005
        /*0022*/ 	.short	0x0028
        /*0024*/ 	.byte	0x00, 0xf0, 0x21, 0x00


	//----- nvinfo : EIATTR_KPARAM_INFO
	.align		4
.L_125:
        /*0028*/ 	.byte	0x04, 0x17
        /*002a*/ 	.short	(.L_127 - .L_126)
.L_126:
        /*002c*/ 	.word	0x00000000
        /*0030*/ 	.short	0x0004
        /*0032*/ 	.short	0x0020
        /*0034*/ 	.byte	0x00, 0xf0, 0x21, 0x00


	//----- nvinfo : EIATTR_KPARAM_INFO
	.align		4
.L_127:
        /*0038*/ 	.byte	0x04, 0x17
        /*003a*/ 	.short	(.L_129 - .L_128)
.L_128:
        /*003c*/ 	.word	0x00000000
        /*0040*/ 	.short	0x0003
        /*0042*/ 	.short	0x0018
        /*0044*/ 	.byte	0x00, 0xf0, 0x21, 0x00


	//----- nvinfo : EIATTR_KPARAM_INFO
	.align		4
.L_129:
        /*0048*/ 	.byte	0x04, 0x17
        /*004a*/ 	.short	(.L_131 - .L_130)
.L_130:
        /*004c*/ 	.word	0x00000000
        /*0050*/ 	.short	0x0002
        /*0052*/ 	.short	0x0010
        /*0054*/ 	.byte	0x00, 0xf0, 0x21, 0x00


	//----- nvinfo : EIATTR_KPARAM_INFO
	.align		4
.L_131:
        /*0058*/ 	.byte	0x04, 0x17
        /*005a*/ 	.short	(.L_133 - .L_132)
.L_132:
        /*005c*/ 	.word	0x00000000
        /*0060*/ 	.short	0x0001
        /*0062*/ 	.short	0x0008
        /*0064*/ 	.byte	0x00, 0xf5, 0x21, 0x00


	//----- nvinfo : EIATTR_KPARAM_INFO
	.align		4
.L_133:
        /*0068*/ 	.byte	0x04, 0x17
        /*006a*/ 	.short	(.L_135 - .L_134)
.L_134:
        /*006c*/ 	.word	0x00000000
        /*0070*/ 	.short	0x0000
        /*0072*/ 	.short	0x0000
        /*0074*/ 	.byte	0x00, 0xf5, 0x21, 0x00


	//----- nvinfo : EIATTR_SPARSE_MMA_MASK
	.align		4
.L_135:
        /*0078*/ 	.byte	0x03, 0x50
        /*007a*/ 	.short	0x0000


	//----- nvinfo : EIATTR_MAXREG_COUNT
	.align		4
        /*007c*/ 	.byte	0x03, 0x1b
        /*007e*/ 	.short	0x00ff


	//----- nvinfo : EIATTR_EXTERNS
	.align		4
        /*0080*/ 	.byte	0x04, 0x0f
        /*0082*/ 	.short	(.L_137 - .L_136)


	//   ....[0]....
	.align		4
.L_136:
        /*0084*/ 	.word	index@(vprintf)


	//----- nvinfo : EIATTR_MERCURY_ISA_VERSION
	.align		4
.L_137:
        /*0088*/ 	.byte	0x03, 0x5f
        /*008a*/ 	.short	0x0101


	//----- nvinfo : EIATTR_VRC_CTA_INIT_COUNT
	.align		4
        /*008c*/ 	.byte	0x02, 0x4a
	.zero		1
	.zero		1


	//----- nvinfo : EIATTR_SYSCALL_OFFSETS
	.align		4
        /*0090*/ 	.byte	0x04, 0x46
        /*0092*/ 	.short	(.L_139 - .L_138)


	//   ....[0]....
.L_138:
        /*0094*/ 	.word	0x00000230


	//   ....[1]....
        /*0098*/ 	.word	0x000002c0


	//   ....[2]....
        /*009c*/ 	.word	0x00001120


	//   ....[3]....
        /*00a0*/ 	.word	0x000011f0


	//   ....[4]....
        /*00a4*/ 	.word	0x00001310


	//   ....[5]....
        /*00a8*/ 	.word	0x00001410


	//   ....[6]....
        /*00ac*/ 	.word	0x00001500


	//   ....[7]....
        /*00b0*/ 	.word	0x000015f0


	//   ....[8]....
        /*00b4*/ 	.word	0x000016e0


	//   ....[9]....
        /*00b8*/ 	.word	0x000017d0


	//   ....[10]....
        /*00bc*/ 	.word	0x000018c0


	//   ....[11]....
        /*00c0*/ 	.word	0x000019b0


	//   ....[12]....
        /*00c4*/ 	.word	0x00001aa0


	//   ....[13]....
        /*00c8*/ 	.word	0x00001b90


	//   ....[14]....
        /*00cc*/ 	.word	0x00001c80


	//   ....[15]....
        /*00d0*/ 	.word	0x00001d70


	//   ....[16]....
        /*00d4*/ 	.word	0x00001e60


	//   ....[17]....
        /*00d8*/ 	.word	0x00001f50


	//   ....[18]....
        /*00dc*/ 	.word	0x00002040


	//   ....[19]....
        /*00e0*/ 	.word	0x00002130


	//   ....[20]....
        /*00e4*/ 	.word	0x000022d0


	//   ....[21]....
        /*00e8*/ 	.word	0x00002360


	//   ....[22]....
        /*00ec*/ 	.word	0x000024c0


	//   ....[23]....
        /*00f0*/ 	.word	0x000025b0


	//   ....[24]....
        /*00f4*/ 	.word	0x000026a0


	//   ....[25]....
        /*00f8*/ 	.word	0x00002790


	//   ....[26]....
        /*00fc*/ 	.word	0x00002880


	//   ....[27]....
        /*0100*/ 	.word	0x00002970


	//   ....[28]....
        /*0104*/ 	.word	0x00002a60


	//   ....[29]....
        /*0108*/ 	.word	0x00002b50


	//   ....[30]....
        /*010c*/ 	.word	0x00002c40


	//   ....[31]....
        /*0110*/ 	.word	0x00002d30


	//   ....[32]....
        /*0114*/ 	.word	0x00002e20


	//   ....[33]....
        /*0118*/ 	.word	0x00002f10


	//   ....[34]....
        /*011c*/ 	.word	0x00003000


	//   ....[35]....
        /*0120*/ 	.word	0x000030f0


	//   ....[36]....
        /*0124*/ 	.word	0x000031e0


	//   ....[37]....
        /*0128*/ 	.word	0x000032d0


	//----- nvinfo : EIATTR_EXIT_INSTR_OFFSETS
	.align		4
.L_139:
        /*012c*/ 	.byte	0x04, 0x1c
        /*012e*/ 	.short	(.L_141 - .L_140)


	//   ....[0]....
.L_140:
        /*0130*/ 	.word	0x00002210


	//   ....[1]....
        /*0134*/ 	.word	0x00003350


	//----- nvinfo : EIATTR_CRS_STACK_SIZE
	.align		4
.L_141:
        /*0138*/ 	.byte	0x04, 0x1e
        /*013a*/ 	.short	(.L_143 - .L_142)
.L_142:
        /*013c*/ 	.word	0x00000000


	//----- nvinfo : EIATTR_CBANK_PARAM_SIZE
	.align		4
.L_143:
        /*0140*/ 	.byte	0x03, 0x19
        /*0142*/ 	.short	0x0038


	//----- nvinfo : EIATTR_PARAM_CBANK
	.align		4
        /*0144*/ 	.byte	0x04, 0x0a
        /*0146*/ 	.short	(.L_145 - .L_144)
	.align		4
.L_144:
        /*0148*/ 	.word	index@(.nv.constant0._Z11paddingCharPhS_yyyyy)
        /*014c*/ 	.short	0x0380
        /*014e*/ 	.short	0x0038


	//----- nvinfo : EIATTR_SW_WAR
	.align		4
.L_145:
        /*0150*/ 	.byte	0x04, 0x36
        /*0152*/ 	.short	(.L_147 - .L_146)
.L_146:
        /*0154*/ 	.word	0x00000008
.L_147:


//--------------------- .nv.callgraph             --------------------------
	.section	.nv.callgraph,"",@"SHT_CUDA_CALLGRAPH"
	.align	4
	.sectionentsize	8
	.align		4
        /*0000*/ 	.word	0x00000000
	.align		4
        /*0004*/ 	.word	0xffffffff
	.align		4
        /*0008*/ 	.word	index@(_Z17updatingHashValuePKjPjyyyybyy)
	.align		4
        /*000c*/ 	.word	index@(vprintf)
	.align		4
        /*0010*/ 	.word	index@(_Z9extendingPjS_yyyyy)
	.align		4
        /*0014*/ 	.word	index@(vprintf)
	.align		4
        /*0018*/ 	.word	index@(_Z25unsignedCharToUnsignedIntPKhPjyyyyy)
	.align		4
        /*001c*/ 	.word	index@(vprintf)
	.align		4
        /*0020*/ 	.word	index@(_Z11paddingCharPhS_yyyyy)
	.align		4
        /*0024*/ 	.word	index@(vprintf)
	.align		4
        /*0028*/ 	.word	0x00000000
	.align		4
        /*002c*/ 	.word	0xfffffffe
	.align		4
        /*0030*/ 	.word	0x00000000
	.align		4
        /*0034*/ 	.word	0xfffffffd
	.align		4
        /*0038*/ 	.word	0x00000000
	.align		4
        /*003c*/ 	.word	0xfffffffc


//--------------------- .nv.constant4             --------------------------
	.section	.nv.constant4,"a",@progbits
	.align	8
	.align		8
.nv.constant4:
        /*0000*/ 	.dword	vprintf
	.align		8
        /*0008*/ 	.dword	$str
	.align		8
        /*0010*/ 	.dword	$str$1
	.align		8
        /*0018*/ 	.dword	$str$2
	.align		8
        /*0020*/ 	.dword	$str$3
	.align		8
        /*0028*/ 	.dword	$str$4
	.align		8
        /*0030*/ 	.dword	$str$5
	.align		8
        /*0038*/ 	.dword	$str$6
	.align		8
        /*0040*/ 	.dword	$str$7


//--------------------- .text._Z17updatingHashValuePKjPjyyyybyy --------------------------
	.section	.text._Z17updatingHashValuePKjPjyyyybyy,"ax",@progbits
	.align	128
        .global         _Z17updatingHashValuePKjPjyyyybyy
        .type           _Z17updatingHashValuePKjPjyyyybyy,@function
        .size           _Z17updatingHashValuePKjPjyyyybyy,(.L_x_164 - _Z17updatingHashValuePKjPjyyyybyy)
        .other          _Z17updatingHashValuePKjPjyyyybyy,@"STO_CUDA_ENTRY STV_DEFAULT"
_Z17updatingHashValuePKjPjyyyybyy:
.text._Z17updatingHashValuePKjPjyyyybyy:
[----:B------:R-:W0:Y:S01]  /*0000*/  LDC R1, c[0x0][0x37c] ;  /* 0x0000df00ff017b82 */ /* 0x000e220000000800 */
[----:B------:R-:W1:Y:S01]  /*0010*/  S2R R0, SR_TID.X ;  /* 0x0000000000007919 */ /* 0x000e620000002100 */
[----:B------:R-:W2:Y:S06]  /*0020*/  LDCU UR8, c[0x0][0x2fc] ;  /* 0x00005f80ff0877ac */ /* 0x000eac0008000800 */
[----:B------:R-:W-:Y:S01]  /*0030*/  S2UR UR4, SR_CTAID.X ;  /* 0x00000000000479c3 */ /* 0x000fe20000002500 */
[----:B------:R-:W-:Y:S01]  /*0040*/  HFMA2 R18, -RZ, RZ, 0.0163726806640625, -8.761882781982421875e-05 ;  /* 0x243185beff127431 */ /* 0x000fe200000001ff */
[----:B------:R-:W3:Y:S01]  /*0050*/  S2R R8, SR_TID.Y ;  /* 0x0000000000087919 */ /* 0x000ee20000002200 */
[----:B------:R-:W4:Y:S01]  /*0060*/  LDCU.64 UR10, c[0x0][0x3b8] ;  /* 0x00007700ff0a77ac */ /* 0x000f220008000a00 */
[----:B0-----:R-:W-:-:S02]  /*0070*/  VIADD R1, R1, 0xfffffee0 ;  /* 0xfffffee001017836 */ /* 0x001fc40000000000 */
[----:B------:R-:W-:Y:S02]  /*0080*/  HFMA2 R6, -RZ, RZ, -0.359375, -63968 ;  /* 0xb5c0fbcfff067431 */ /* 0x000fe400000001ff */
[----:B------:R-:W-:Y:S01]  /*0090*/  IMAD.MOV.U32 R16, RZ, RZ, -0x27f85568 ;  /* 0xd807aa98ff107424 */ /* 0x000fe200078e00ff */
[----:B------:R-:W0:Y:S01]  /*00a0*/  LDCU.64 UR12, c[0x0][0x3c0] ;  /* 0x00007800ff0c77ac */ /* 0x000e220008000a00 */
[----:B------:R-:W1:Y:S01]  /*00b0*/  LDC R11, c[0x0][0x360] ;  /* 0x0000d800ff0b7b82 */ /* 0x000e620000000800 */
[----:B------:R-:W-:Y:S01]  /*00c0*/  IMAD.MOV.U32 R17, RZ, RZ, 0x12835b01 ;  /* 0x12835b01ff117424 */ /* 0x000fe200078e00ff */
[----:B------:R-:W-:Y:S01]  /*00d0*/  MOV R22, 0x9bdc06a7 ;  /* 0x9bdc06a700167802 */ /* 0x000fe20000000f00 */
[----:B------:R-:W-:Y:S01]  /*00e0*/  IMAD.MOV.U32 R19, RZ, RZ, 0x550c7dc3 ;  /* 0x550c7dc3ff137424 */ /* 0x000fe200078e00ff */
[----:B------:R-:W-:Y:S01]  /*00f0*/  MOV R26, 0x5cb0a9dc ;  /* 0x5cb0a9dc001a7802 */ /* 0x000fe20000000f00 */
[----:B------:R-:W-:Y:S01]  /*0100*/  IMAD.MOV.U32 R4, RZ, RZ, 0x428a2f98 ;  /* 0x428a2f98ff047424 */ /* 0x000fe200078e00ff */
[----:B------:R-:W-:Y:S01]  /*0110*/  MOV R14, 0x923f82a4 ;  /* 0x923f82a4000e7802 */ /* 0x000fe20000000f00 */
[----:B------:R-:W-:Y:S01]  /*0120*/  IMAD.MOV.U32 R5, RZ, RZ, 0x71374491 ;  /* 0x71374491ff057424 */ /* 0x000fe200078e00ff */
[----:B------:R-:W3:Y:S01]  /*0130*/  S2UR UR5, SR_CTAID.Y ;  /* 0x00000000000579c3 */ /* 0x000ee20000002600 */
[----:B------:R5:W-:Y:S01]  /*0140*/  STL.128 [R1+0x20], R16 ;  /* 0x0000201001007387 */ /* 0x000be20000100c00 */
[----:B------:R-:W-:Y:S01]  /*0150*/  IMAD.MOV.U32 R7, RZ, RZ, -0x164a245b ;  /* 0xe9b5dba5ff077424 */ /* 0x000fe200078e00ff */
[----:B------:R-:W2:Y:S01]  /*0160*/  LDCU.64 UR36, c[0x0][0x358] ;  /* 0x00006b00ff2477ac */ /* 0x000ea20008000a00 */
[----:B------:R-:W-:-:S02]  /*0170*/  IMAD.MOV.U32 R20, RZ, RZ, 0x72be5d74 ;  /* 0x72be5d74ff147424 */ /* 0x000fc400078e00ff */
[----:B------:R-:W-:Y:S02]  /*0180*/  HFMA2 R30, -RZ, RZ, -0.1253662109375, 0.0303955078125 ;  /* 0xb00327c8ff1e7431 */ /* 0x000fe400000001ff */
[----:B------:R-:W-:Y:S01]  /*0190*/  IMAD.MOV.U32 R21, RZ, RZ, -0x7f214e02 ;  /* 0x80deb1feff157424 */ /* 0x000fe200078e00ff */
[----:B----4-:R-:W-:Y:S01]  /*01a0*/  UIADD3 UR40, UP0, UPT, UR10, -0x1, URZ ;  /* 0xffffffff0a287890 */ /* 0x010fe2000ff1e0ff */
[----:B------:R-:W3:Y:S01]  /*01b0*/  LDC R9, c[0x0][0x364] ;  /* 0x0000d900ff097b82 */ /* 0x000ee20000000800 */
[----:B------:R-:W4:Y:S01]  /*01c0*/  LDCU UR6, c[0x0][0x370] ;  /* 0x00006e00ff0677ac */ /* 0x000f220008000800 */
[----:B------:R0:W-:Y:S01]  /*01d0*/  STL.128 [R1], R4 ;  /* 0x0000000401007387 */ /* 0x0001e20000100c00 */
[----:B------:R-:W-:Y:S01]  /*01e0*/  IMAD.MOV.U32 R23, RZ, RZ, -0x3e640e8c ;  /* 0xc19bf174ff177424 */ /* 0x000fe200078e00ff */
[----:B------:R-:W-:Y:S01]  /*01f0*/  BSSY.RECONVERGENT B0, `(.L_x_0) ;  /* 0x00000e7000007945 */ /* 0x000fe20003800200 */
[----:B------:R-:W-:Y:S01]  /*0200*/  UIADD3.X UR41, UPT, UPT, UR11, -0x1, URZ, UP0, !UPT ;  /* 0xffffffff0b297890 */ /* 0x000fe200087fe4ff */
[----:B------:R-:W-:-:S02]  /*0210*/  IMAD.MOV.U32 R24, RZ, RZ, 0x2de92c6f ;  /* 0x2de92c6fff187424 */ /* 0x000fc400078e00ff */
[----:B------:R-:W2:Y:S01]  /*0220*/  LDC.64 R2, c[0x0][0x398] ;  /* 0x0000e600ff027b82 */ /* 0x000ea20000000a00 */
[----:B-----5:R-:W-:Y:S01]  /*0230*/  IMAD.MOV.U32 R16, RZ, RZ, -0x391ff40d ;  /* 0xc6e00bf3ff107424 */ /* 0x020fe200078e00ff */
[----:B------:R-:W-:Y:S01]  /*0240*/  MOV R18, 0x6ca6351 ;  /* 0x06ca635100127802 */ /* 0x000fe20000000f00 */
[----:B------:R-:W-:Y:S01]  /*0250*/  IMAD.MOV.U32 R17, RZ, RZ, -0x2a586eb9 ;  /* 0xd5a79147ff117424 */ /* 0x000fe200078e00ff */
[----:B------:R5:W-:Y:S01]  /*0260*/  STL.128 [R1+0x30], R20 ;  /* 0x0000301401007387 */ /* 0x000be20000100c00 */
[----:B------:R-:W-:Y:S02]  /*0270*/  IMAD.MOV.U32 R19, RZ, RZ, 0x14292967 ;  /* 0x14292967ff137424 */ /* 0x000fe400078e00ff */
[----:B------:R-:W-:Y:S02]  /*0280*/  IMAD.MOV.U32 R25, RZ, RZ, 0x4a7484aa ;  /* 0x4a7484aaff197424 */ /* 0x000fe400078e00ff */
[----:B------:R-:W-:Y:S01]  /*0290*/  IMAD.MOV.U32 R27, RZ, RZ, 0x76f988da ;  /* 0x76f988daff1b7424 */ /* 0x000fe200078e00ff */
[----:B------:R1:W-:Y:S01]  /*02a0*/  STL.128 [R1+0x70], R16 ;  /* 0x0000701001007387 */ /* 0x0003e20000100c00 */
[----:B0-----:R-:W-:-:S02]  /*02b0*/  HFMA2 R6, -RZ, RZ, 0.0004732608795166015625, -0.00563812255859375 ;  /* 0x0fc19dc6ff067431 */ /* 0x001fc400000001ff */
[----:B------:R-:W-:Y:S02]  /*02c0*/  IMAD.MOV.U32 R4, RZ, RZ, -0x1b64963f ;  /* 0xe49b69c1ff047424 */ /* 0x000fe400078e00ff */
[----:B------:R-:W-:Y:S01]  /*02d0*/  IMAD.MOV.U32 R5, RZ, RZ, -0x1041b87a ;  /* 0xefbe4786ff057424 */ /* 0x000fe200078e00ff */
[----:B------:R0:W-:Y:S01]  /*02e0*/  STL.128 [R1+0x50], R24 ;  /* 0x0000501801007387 */ /* 0x0001e20000100c00 */
[----:B---3--:R-:W-:Y:S02]  /*02f0*/  IMAD R9, R9, UR5, R8 ;  /* 0x0000000509097c24 */ /* 0x008fe4000f8e0208 */
[----:B------:R-:W-:Y:S02]  /*0300*/  IMAD.MOV.U32 R7, RZ, RZ, 0x240ca1cc ;  /* 0x240ca1ccff077424 */ /* 0x000fe400078e00ff */
[----:B------:R-:W-:Y:S02]  /*0310*/  IMAD.MOV.U32 R12, RZ, RZ, 0x3956c25b ;  /* 0x3956c25bff0c7424 */ /* 0x000fe400078e00ff */
[----:B-----5:R-:W-:-:S02]  /*0320*/  HFMA2 R22, -RZ, RZ, 20.6875, 6128 ;  /* 0x4d2c6dfcff167431 */ /* 0x020fc400000001ff */
[----:B------:R-:W-:Y:S01]  /*0330*/  IMAD.MOV.U32 R13, RZ, RZ, 0x59f111f1 ;  /* 0x59f111f1ff0d7424 */ /* 0x000fe200078e00ff */
[----:B------:R3:W-:Y:S01]  /*0340*/  STL.128 [R1+0x40], R4 ;  /* 0x0000400401007387 */ /* 0x0007e20000100c00 */
[----:B--2---:R-:W-:Y:S01]  /*0350*/  ISETP.NE.U32.AND P0, PT, R2, RZ, PT ;  /* 0x000000ff0200720c */ /* 0x004fe20003f05070 */
[----:B------:R-:W-:Y:S02]  /*0360*/  IMAD.MOV.U32 R15, RZ, RZ, -0x54e3a12b ;  /* 0xab1c5ed5ff0f7424 */ /* 0x000fe400078e00ff */
[C---:B-1----:R-:W-:Y:S01]  /*0370*/  IMAD R16, R11.reuse, UR4, R0 ;  /* 0x000000040b107c24 */ /* 0x042fe2000f8e0200 */
[----:B------:R-:W1:Y:S01]  /*0380*/  LDCU.64 UR4, c[0x0][0x388] ;  /* 0x00007100ff0477ac */ /* 0x000e620008000a00 */
[----:B----4-:R-:W-:Y:S01]  /*0390*/  IMAD R0, R11, UR6, RZ ;  /* 0x000000060b007c24 */ /* 0x010fe2000f8e02ff */
[----:B------:R2:W-:Y:S01]  /*03a0*/  STL.128 [R1+0x10], R12 ;  /* 0x0000100c01007387 */ /* 0x0005e20000100c00 */
[----:B------:R-:W-:Y:S01]  /*03b0*/  IMAD.MOV.U32 R17, RZ, RZ, RZ ;  /* 0x000000ffff117224 */ /* 0x000fe200078e00ff */
[----:B------:R-:W4:Y:S01]  /*03c0*/  LDC.64 R10, c[0x0][0x3a8] ;  /* 0x0000ea00ff0a7b82 */ /* 0x000f220000000a00 */
[----:B0-----:R-:W-:Y:S01]  /*03d0*/  IMAD.MOV.U32 R24, RZ, RZ, 0x650a7354 ;  /* 0x650a7354ff187424 */ /* 0x001fe200078e00ff */
[----:B------:R-:W-:Y:S01]  /*03e0*/  MOV R26, 0x81c2c92e ;  /* 0x81c2c92e001a7802 */ /* 0x000fe20000000f00 */
[----:B------:R-:W-:-:S04]  /*03f0*/  IMAD.WIDE.U32 R16, R9, R0, R16 ;  /* 0x0000000009107225 */ /* 0x000fc800078e0010 */
[----:B------:R-:W-:Y:S01]  /*0400*/  IMAD.MOV.U32 R25, RZ, RZ, 0x766a0abb ;  /* 0x766a0abbff197424 */ /* 0x000fe200078e00ff */
[C---:B------:R-:W-:Y:S01]  /*0410*/  ISETP.NE.U32.AND P1, PT, R16.reuse, UR40, PT ;  /* 0x0000002810007c0c */ /* 0x040fe2000bf25070 */
[----:B------:R-:W-:Y:S02]  /*0420*/  IMAD.MOV.U32 R27, RZ, RZ, -0x6d8dd37b ;  /* 0x92722c85ff1b7424 */ /* 0x000fe400078e00ff */
[----:B---3--:R-:W-:Y:S02]  /*0430*/  HFMA2 R6, -RZ, RZ, -3.146484375, -0.0002269744873046875 ;  /* 0xc24b8b70ff067431 */ /* 0x008fe400000001ff */
[----:B------:R-:W-:Y:S01]  /*0440*/  IMAD.MOV.U32 R20, RZ, RZ, 0x27b70a85 ;  /* 0x27b70a85ff147424 */ /* 0x000fe200078e00ff */
[----:B------:R-:W-:Y:S01]  /*0450*/  ISETP.NE.AND.EX P1, PT, R17, UR41, PT, P1 ;  /* 0x0000002911007c0c */ /* 0x000fe2000bf25310 */
[----:B------:R-:W-:Y:S01]  /*0460*/  IMAD.MOV.U32 R21, RZ, RZ, 0x2e1b2138 ;  /* 0x2e1b2138ff157424 */ /* 0x000fe200078e00ff */
[----:B--2---:R-:W-:Y:S01]  /*0470*/  MOV R14, 0xf40e3585 ;  /* 0xf40e3585000e7802 */ /* 0x004fe20000000f00 */
[----:B------:R-:W-:Y:S01]  /*0480*/  IMAD.MOV.U32 R23, RZ, RZ, 0x53380d13 ;  /* 0x53380d13ff177424 */ /* 0x000fe200078e00ff */
[----:B------:R-:W-:Y:S01]  /*0490*/  ISETP.NE.AND.EX P0, PT, R3, RZ, !P1, P0 ;  /* 0x000000ff0300720c */ /* 0x000fe20004f05300 */
[----:B------:R-:W-:Y:S01]  /*04a0*/  IMAD.MOV.U32 R4, RZ, RZ, -0x5d40175f ;  /* 0xa2bfe8a1ff047424 */ /* 0x000fe200078e00ff */
[----:B------:R0:W-:Y:S01]  /*04b0*/  STL.128 [R1+0x90], R24 ;  /* 0x0000901801007387 */ /* 0x0001e20000100c00 */
[----:B------:R-:W-:Y:S01]  /*04c0*/  IMAD.MOV.U32 R5, RZ, RZ, -0x57e599b5 ;  /* 0xa81a664bff057424 */ /* 0x000fe200078e00ff */
[C---:B------:R-:W-:Y:S01]  /*04d0*/  LEA R9, P2, R16.reuse, UR12, 0x3 ;  /* 0x0000000c10097c11 */ /* 0x040fe2000f8418ff */
[----:B------:R-:W-:Y:S01]  /*04e0*/  IMAD.MOV.U32 R7, RZ, RZ, -0x3893ae5d ;  /* 0xc76c51a3ff077424 */ /* 0x000fe200078e00ff */
[----:B------:R2:W-:Y:S01]  /*04f0*/  STL.128 [R1+0x80], R20 ;  /* 0x0000801401007387 */ /* 0x0005e20000100c00 */
[----:B------:R-:W-:Y:S01]  /*0500*/  IMAD.MOV.U32 R12, RZ, RZ, -0x2e6d17e7 ;  /* 0xd192e819ff0c7424 */ /* 0x000fe200078e00ff */
[----:B------:R-:W-:Y:S01]  /*0510*/  LEA.HI.X R0, R16, UR13, R17, 0x3, P2 ;  /* 0x0000000d10007c11 */ /* 0x000fe200090f1c11 */
[----:B------:R-:W-:Y:S01]  /*0520*/  IMAD.MOV.U32 R13, RZ, RZ, -0x2966f9dc ;  /* 0xd6990624ff0d7424 */ /* 0x000fe200078e00ff */
[----:B------:R3:W-:Y:S01]  /*0530*/  STL.128 [R1+0xa0], R4 ;  /* 0x0000a00401007387 */ /* 0x0007e20000100c00 */
[----:B------:R-:W-:Y:S01]  /*0540*/  IMAD.MOV.U32 R15, RZ, RZ, 0x106aa070 ;  /* 0x106aa070ff0f7424 */ /* 0x000fe200078e00ff */
[----:B-1----:R-:W-:Y:S01]  /*0550*/  LEA R8, P1, R9, UR4, 0x2 ;  /* 0x0000000409087c11 */ /* 0x002fe2000f8210ff */
[----:B------:R-:W1:Y:S01]  /*0560*/  @!P0 LDC R2, c[0x0][0x390] ;  /* 0x0000e400ff028b82 */ /* 0x000e620000000800 */
[----:B------:R-:W-:-:S02]  /*0570*/  IMAD.MOV.U32 R28, RZ, RZ, -0x67c1aeae ;  /* 0x983e5152ff1c7424 */ /* 0x000fc400078e00ff */
[----:B------:R5:W-:Y:S01]  /*0580*/  STL.128 [R1+0xb0], R12 ;  /* 0x0000b00c01007387 */ /* 0x000be20000100c00 */
[----:B------:R-:W-:Y:S02]  /*0590*/  IMAD.MOV.U32 R29, RZ, RZ, -0x57ce3993 ;  /* 0xa831c66dff1d7424 */ /* 0x000fe400078e00ff */
[----:B0-----:R-:W-:Y:S02]  /*05a0*/  HFMA2 R25, -RZ, RZ, 0.006069183349609375, 4128 ;  /* 0x1e376c08ff197431 */ /* 0x001fe400000001ff */
[----:B------:R-:W-:Y:S01]  /*05b0*/  IMAD.MOV.U32 R24, RZ, RZ, 0x19a4c116 ;  /* 0x19a4c116ff187424 */ /* 0x000fe200078e00ff */
[----:B------:R-:W-:Y:S01]  /*05c0*/  LEA.HI.X R9, R9, UR5, R0, 0x2, P1 ;  /* 0x0000000509097c11 */ /* 0x000fe200088f1400 */
[----:B----4-:R-:W1:Y:S01]  /*05d0*/  @!P0 LDC R10, c[0x0][0x3a0] ;  /* 0x0000e800ff0a8b82 */ /* 0x010e620000000800 */
[----:B------:R-:W-:Y:S02]  /*05e0*/  IMAD.MOV.U32 R26, RZ, RZ, 0x2748774c ;  /* 0x2748774cff1a7424 */ /* 0x000fe400078e00ff */
[----:B--2---:R-:W-:-:S02]  /*05f0*/  HFMA2 R21, -RZ, RZ, 38048, 951.5 ;  /* 0x78a5636fff157431 */ /* 0x004fc400000001ff */
[----:B------:R-:W-:Y:S01]  /*0600*/  IMAD.MOV.U32 R27, RZ, RZ, 0x34b0bcb5 ;  /* 0x34b0bcb5ff1b7424 */ /* 0x000fe200078e00ff */
[----:B------:R-:W-:Y:S01]  /*0610*/  ISETP.GE.U32.AND P1, PT, R16, UR10, PT ;  /* 0x0000000a10007c0c */ /* 0x000fe2000bf26070 */
[----:B------:R-:W-:Y:S01]  /*0620*/  IMAD.MOV.U32 R31, RZ, RZ, -0x40a68039 ;  /* 0xbf597fc7ff1f7424 */ /* 0x000fe200078e00ff */
[----:B---3--:R-:W-:Y:S01]  /*0630*/  MOV R5, 0xa4506ceb ;  /* 0xa4506ceb00057802 */ /* 0x008fe20000000f00 */
[----:B------:R-:W-:Y:S01]  /*0640*/  IMAD.MOV.U32 R20, RZ, RZ, 0x748f82ee ;  /* 0x748f82eeff147424 */ /* 0x000fe200078e00ff */
[----:B------:R-:W0:Y:S01]  /*0650*/  @!P0 LDC R3, c[0x0][0x394] ;  /* 0x0000e500ff038b82 */ /* 0x000e220000000800 */
[----:B------:R-:W-:Y:S01]  /*0660*/  IMAD.MOV.U32 R22, RZ, RZ, -0x7b3787ec ;  /* 0x84c87814ff167424 */ /* 0x000fe200078e00ff */
[----:B------:R2:W-:Y:S01]  /*0670*/  STL.128 [R1+0xc0], R24 ;  /* 0x0000c01801007387 */ /* 0x0005e20000100c00 */
[----:B-----5:R-:W-:Y:S01]  /*0680*/  IMAD.MOV.U32 R12, RZ, RZ, 0x391c0cb3 ;  /* 0x391c0cb3ff0c7424 */ /* 0x020fe200078e00ff */
[----:B------:R-:W-:Y:S01]  /*0690*/  MOV R13, 0x4ed8aa4a ;  /* 0x4ed8aa4a000d7802 */ /* 0x000fe20000000f00 */
[----:B------:R-:W-:Y:S01]  /*06a0*/  IMAD.MOV.U32 R14, RZ, RZ, 0x5b9cca4f ;  /* 0x5b9cca4fff0e7424 */ /* 0x000fe200078e00ff */
[----:B------:R3:W-:Y:S01]  /*06b0*/  STL.128 [R1+0x60], R28 ;  /* 0x0000601c01007387 */ /* 0x0007e20000100c00 */
[----:B------:R-:W-:Y:S01]  /*06c0*/  IMAD.MOV.U32 R15, RZ, RZ, 0x682e6ff3 ;  /* 0x682e6ff3ff0f7424 */ /* 0x000fe200078e00ff */
[----:B------:R-:W0:Y:S01]  /*06d0*/  @!P0 LDC R11, c[0x0][0x3a4] ;  /* 0x0000e900ff0b8b82 */ /* 0x000e220000000800 */
[----:B------:R-:W-:-:S02]  /*06e0*/  IMAD.MOV.U32 R23, RZ, RZ, -0x7338fdf8 ;  /* 0x8cc70208ff177424 */ /* 0x000fc400078e00ff */
[----:B------:R-:W-:Y:S01]  /*06f0*/  IMAD.MOV.U32 R4, RZ, RZ, -0x6f410006 ;  /* 0x90befffaff047424 */ /* 0x000fe200078e00ff */
[----:B------:R4:W-:Y:S01]  /*0700*/  STL.128 [R1+0xd0], R12 ;  /* 0x0000d00c01007387 */ /* 0x0009e20000100c00 */
[----:B------:R-:W-:Y:S02]  /*0710*/  IMAD.MOV.U32 R6, RZ, RZ, -0x41065c09 ;  /* 0xbef9a3f7ff067424 */ /* 0x000fe400078e00ff */
[----:B------:R-:W-:Y:S01]  /*0720*/  IMAD.MOV.U32 R7, RZ, RZ, -0x398e870e ;  /* 0xc67178f2ff077424 */ /* 0x000fe200078e00ff */
[----:B-1----:R-:W-:Y:S01]  /*0730*/  IADD3 R10, P0, PT, R2, R10, RZ ;  /* 0x0000000a020a7210 */ /* 0x002fe20007f1e0ff */
[----:B------:R1:W-:Y:S01]  /*0740*/  STL.128 [R1+0xe0], R20 ;  /* 0x0000e01401007387 */ /* 0x0003e20000100c00 */
[----:B--2---:R-:W-:Y:S02]  /*0750*/  HFMA2 R25, -RZ, RZ, -0.92529296875, -0.10186767578125 ;  /* 0xbb67ae85ff197431 */ /* 0x004fe400000001ff */
[----:B------:R-:W-:Y:S01]  /*0760*/  IMAD.MOV.U32 R19, RZ, RZ, 0x6a09e667 ;  /* 0x6a09e667ff137424 */ /* 0x000fe200078e00ff */
[----:B------:R2:W-:Y:S01]  /*0770*/  STL.128 [R1+0xf0], R4 ;  /* 0x0000f00401007387 */ /* 0x0005e20000100c00 */
[----:B------:R-:W-:-:S02]  /*0780*/  IMAD.MOV.U32 R27, RZ, RZ, 0x3c6ef372 ;  /* 0x3c6ef372ff1b7424 */ /* 0x000fc400078e00ff */
[----:B---3--:R-:W-:Y:S01]  /*0790*/  IMAD.MOV.U32 R29, RZ, RZ, -0x5ab00ac6 ;  /* 0xa54ff53aff1d7424 */ /* 0x008fe200078e00ff */
[----:B------:R3:W-:Y:S01]  /*07a0*/  STG.E desc[UR36][R8.64], R19 ;  /* 0x0000001308007986 */ /* 0x0007e2000c101924 */
[----:B----4-:R-:W-:Y:S01]  /*07b0*/  IMAD.MOV.U32 R13, RZ, RZ, 0x510e527f ;  /* 0x510e527fff0d7424 */ /* 0x010fe200078e00ff */
[----:B------:R-:W-:Y:S02]  /*07c0*/  MOV R15, 0x9b05688c ;  /* 0x9b05688c000f7802 */ /* 0x000fe40000000f00 */
[----:B------:R3:W-:Y:S01]  /*07d0*/  STG.E desc[UR36][R8.64+0x4], R25 ;  /* 0x0000041908007986 */ /* 0x0007e2000c101924 */
[----:B0-----:R-:W-:Y:S01]  /*07e0*/  IMAD.X R11, R3, 0x1, R11, P0 ;  /* 0x00000001030b7824 */ /* 0x001fe200000e060b */
[----:B------:R-:W-:Y:S01]  /*07f0*/  ISETP.GE.U32.AND P0, PT, R10, 0x40, PT ;  /* 0x000000400a00780c */ /* 0x000fe20003f06070 */
[----:B-1----:R-:W-:Y:S01]  /*0800*/  IMAD.MOV.U32 R21, RZ, RZ, 0x1f83d9ab ;  /* 0x1f83d9abff157424 */ /* 0x002fe200078e00ff */
[----:B------:R3:W-:Y:S01]  /*0810*/  STG.E desc[UR36][R8.64+0x8], R27 ;  /* 0x0000081b08007986 */ /* 0x0007e2000c101924 */
[----:B--2---:R-:W-:Y:S01]  /*0820*/  IMAD.MOV.U32 R5, RZ, RZ, 0x5be0cd19 ;  /* 0x5be0cd19ff057424 */ /* 0x004fe200078e00ff */
[----:B------:R-:W-:-:S02]  /*0830*/  ISETP.GE.U32.AND.EX P0, PT, R11, RZ, PT, P0 ;  /* 0x000000ff0b00720c */ /* 0x000fc40003f06100 */
[----:B------:R3:W-:Y:S02]  /*0840*/  STG.E desc[UR36][R8.64+0xc], R29 ;  /* 0x00000c1d08007986 */ /* 0x0007e4000c101924 */
[----:B------:R-:W-:Y:S02]  /*0850*/  ISETP.GE.U32.OR.EX P0, PT, R17, UR11, !P0, P1 ;  /* 0x0000000b11007c0c */ /* 0x000fe4000c706510 */
[----:B------:R3:W-:Y:S04]  /*0860*/  STG.E desc[UR36][R8.64+0x10], R13 ;  /* 0x0000100d08007986 */ /* 0x0007e8000c101924 */
[----:B------:R3:W-:Y:S04]  /*0870*/  STG.E desc[UR36][R8.64+0x14], R15 ;  /* 0x0000140f08007986 */ /* 0x0007e8000c101924 */
[----:B------:R3:W-:Y:S04]  /*0880*/  STG.E desc[UR36][R8.64+0x18], R21 ;  /* 0x0000181508007986 */ /* 0x0007e8000c101924 */
[----:B------:R3:W-:Y:S01]  /*0890*/  STG.E desc[UR36][R8.64+0x1c], R5 ;  /* 0x00001c0508007986 */ /* 0x0007e2000c101924 */
[----:B------:R-:W-:Y:S05]  /*08a0*/  @P0 BRA `(.L_x_1) ;  /* 0x0000000400ec0947 */ /* 0x000fea0003800000 */
[--C-:B------:R-:W-:Y:S01]  /*08b0*/  SHF.R.U64 R10, R10, 0x6, R11.reuse ;  /* 0x000000060a0a7819 */ /* 0x100fe2000000120b */
[----:B---3--:R-:W-:Y:S01]  /*08c0*/  IMAD.MOV.U32 R15, RZ, RZ, 0x6a09e667 ;  /* 0x6a09e667ff0f7424 */ /* 0x008fe200078e00ff */
[----:B------:R-:W-:Y:S01]  /*08d0*/  SHF.R.U32.HI R11, RZ, 0x6, R11 ;  /* 0x00000006ff0b7819 */ /* 0x000fe2000001160b */
[----:B------:R-:W-:Y:S01]  /*08e0*/  IMAD.MOV.U32 R19, RZ, RZ, -0x4498517b ;  /* 0xbb67ae85ff137424 */ /* 0x000fe200078e00ff */
[----:B------:R-:W-:Y:S01]  /*08f0*/  MOV R13, RZ ;  /* 0x000000ff000d7202 */ /* 0x000fe20000000f00 */
[----:B------:R-:W-:Y:S01]  /*0900*/  IMAD.MOV.U32 R21, RZ, RZ, 0x3c6ef372 ;  /* 0x3c6ef372ff157424 */ /* 0x000fe200078e00ff */
[----:B------:R-:W-:Y:S01]  /*0910*/  MOV R23, 0xa54ff53a ;  /* 0xa54ff53a00177802 */ /* 0x000fe20000000f00 */
[----:B------:R-:W-:Y:S01]  /*0920*/  IMAD.MOV.U32 R25, RZ, RZ, 0x510e527f ;  /* 0x510e527fff197424 */ /* 0x000fe200078e00ff */
[----:B------:R-:W-:Y:S01]  /*0930*/  MOV R31, 0x5be0cd19 ;  /* 0x5be0cd19001f7802 */ /* 0x000fe20000000f00 */
[----:B------:R-:W-:Y:S02]  /*0940*/  IMAD.MOV.U32 R27, RZ, RZ, -0x64fa9774 ;  /* 0x9b05688cff1b7424 */ /* 0x000fe400078e00ff */
[----:B------:R-:W-:-:S07]  /*0950*/  IMAD.MOV.U32 R29, RZ, RZ, 0x1f83d9ab ;  /* 0x1f83d9abff1d7424 */ /* 0x000fce00078e00ff */
.L_x_3:
[----:B0-----:R-:W0:Y:S01]  /*0960*/  LDCU.64 UR4, c[0x0][0x3a0] ;  /* 0x00007400ff0477ac */ /* 0x001e220008000a00 */
[----:B------:R-:W-:Y:S02]  /*0970*/  IMAD.SHL.U32 R2, R13, 0x40, RZ ;  /* 0x000000400d027824 */ /* 0x000fe400078e00ff */
[----:B------:R-:W-:Y:S02]  /*0980*/  HFMA2 R32, -RZ, RZ, 0, 0 ;  /* 0x00000000ff207431 */ /* 0x000fe400000001ff */
[----:B------:R-:W-:Y:S01]  /*0990*/  IMAD.MOV.U32 R3, RZ, RZ, RZ ;  /* 0x000000ffff037224 */ /* 0x000fe200078e00ff */
[----:B------:R-:W0:Y:S01]  /*09a0*/  LDCU.64 UR6, c[0x0][0x390] ;  /* 0x00007200ff0677ac */ /* 0x000e220008000a00 */
[----:B------:R-:W-:Y:S01]  /*09b0*/  IMAD.MOV.U32 R0, RZ, RZ, R1 ;  /* 0x000000ffff007224 */ /* 0x000fe200078e0001 */
[----:B------:R-:W-:Y:S01]  /*09c0*/  MOV R33, R27 ;  /* 0x0000001b00217202 */ /* 0x000fe20000000f00 */
[----:B------:R-:W-:Y:S01]  /*09d0*/  IMAD.MOV.U32 R4, RZ, RZ, R31 ;  /* 0x000000ffff047224 */ /* 0x000fe200078e001f */
[----:B------:R-:W1:Y:S01]  /*09e0*/  LDCU.64 UR10, c[0x0][0x380] ;  /* 0x00007000ff0a77ac */ /* 0x000e620008000a00 */
[----:B------:R-:W-:Y:S01]  /*09f0*/  IMAD.MOV.U32 R14, RZ, RZ, R29 ;  /* 0x000000ffff0e7224 */ /* 0x000fe200078e001d */
[----:B------:R-:W-:Y:S01]  /*0a00*/  MOV R20, R19 ;  /* 0x0000001300147202 */ /* 0x000fe20000000f00 */
[----:B------:R-:W-:-:S02]  /*0a10*/  IMAD.MOV.U32 R18, RZ, RZ, R25 ;  /* 0x000000ffff127224 */ /* 0x000fc400078e0019 */
[----:B------:R-:W-:Y:S02]  /*0a20*/  IMAD.MOV.U32 R37, RZ, RZ, R23 ;  /* 0x000000ffff257224 */ /* 0x000fe400078e0017 */
[----:B------:R-:W-:Y:S02]  /*0a30*/  IMAD.MOV.U32 R35, RZ, RZ, R21 ;  /* 0x000000ffff237224 */ /* 0x000fe400078e0015 */
[----:B------:R-:W-:Y:S01]  /*0a40*/  IMAD.MOV.U32 R12, RZ, RZ, R15 ;  /* 0x000000ffff0c7224 */ /* 0x000fe200078e000f */
[----:B0-----:R-:W-:-:S04]  /*0a50*/  UIADD3 UR4, UP0, UPT, UR4, UR6, URZ ;  /* 0x0000000604047290 */ /* 0x001fc8000ff1e0ff */
[----:B------:R-:W-:Y:S02]  /*0a60*/  UIADD3.X UR5, UPT, UPT, UR5, UR7, URZ, UP0, !UPT ;  /* 0x0000000705057290 */ /* 0x000fe400087fe4ff */
[----:B------:R-:W-:-:S04]  /*0a70*/  IMAD.WIDE.U32 R2, R16, UR4, R2 ;  /* 0x0000000410027c25 */ /* 0x000fc8000f8e0002 */
[----:B------:R-:W-:-:S04]  /*0a80*/  IMAD R5, R16, UR5, RZ ;  /* 0x0000000510057c24 */ /* 0x000fc8000f8e02ff */
[----:B------:R-:W-:Y:S01]  /*0a90*/  IMAD R7, R17, UR4, R5 ;  /* 0x0000000411077c24 */ /* 0x000fe2000f8e0205 */
[----:B-1----:R-:W-:-:S03]  /*0aa0*/  LEA R5, P0, R2, UR10, 0x2 ;  /* 0x0000000a02057c11 */ /* 0x002fc6000f8010ff */
[----:B------:R-:W-:-:S05]  /*0ab0*/  IMAD.IADD R3, R3, 0x1, R7 ;  /* 0x0000000103037824 */ /* 0x000fca00078e0207 */
[----:B------:R-:W-:Y:S02]  /*0ac0*/  LEA.HI.X R3, R2, UR11, R3, 0x2, P0 ;  /* 0x0000000b02037c11 */ /* 0x000fe400080f1403 */
[----:B------:R-:W-:-:S05]  /*0ad0*/  IADD3 R2, P0, PT, R5, 0x8, RZ ;  /* 0x0000000805027810 */ /* 0x000fca0007f1e0ff */
[----:B------:R-:W-:-:S08]  /*0ae0*/  IMAD.X R3, RZ, RZ, R3, P0 ;  /* 0x000000ffff037224 */ /* 0x000fd000000e0603 */
.L_x_2:
[C-C-:B------:R-:W-:Y:S01]  /*0af0*/  SHF.L.W.U32.HI R5, R18.reuse, 0x1a, R18.reuse ;  /* 0x0000001a12057819 */ /* 0x140fe20000010e12 */
[----:B------:R-:W2:Y:S01]  /*0b00*/  LDG.E R28, desc[UR36][R2.64+-0x8] ;  /* 0xfffff824021c7981 */ /* 0x000ea2000c1e1900 */
[C-C-:B------:R-:W-:Y:S02]  /*0b10*/  SHF.L.W.U32.HI R6, R18.reuse, 0x15, R18.reuse ;  /* 0x0000001512067819 */ /* 0x140fe40000010e12 */
[----:B------:R-:W-:Y:S01]  /*0b20*/  SHF.L.W.U32.HI R7, R18, 0x7, R18 ;  /* 0x0000000712077819 */ /* 0x000fe20000010e12 */
[----:B------:R-:W3:Y:S01]  /*0b30*/  LDG.E R30, desc[UR36][R2.64+-0x4] ;  /* 0xfffffc24021e7981 */ /* 0x000ee2000c1e1900 */
[C---:B------:R-:W-:Y:S02]  /*0b40*/  SHF.L.W.U32.HI R22, R12.reuse, 0x1e, R12 ;  /* 0x0000001e0c167819 */ /* 0x040fe40000010e0c */
[----:B------:R-:W-:Y:S01]  /*0b50*/  LOP3.LUT R5, R7, R5, R6, 0x96, !PT ;  /* 0x0000000507057212 */ /* 0x000fe200078e9606 */
[----:B------:R-:W4:Y:S01]  /*0b60*/  LDG.E R26, desc[UR36][R2.64] ;  /* 0x00000024021a7981 */ /* 0x000f22000c1e1900 */
[----:B------:R-:W-:-:S02]  /*0b70*/  SHF.L.W.U32.HI R7, R12, 0x13, R12 ;  /* 0x000000130c077819 */ /* 0x000fc40000010e0c */
[----:B------:R-:W-:Y:S02]  /*0b80*/  LOP3.LUT R6, R33, R18, R14, 0xe2, !PT ;  /* 0x0000001221067212 */ /* 0x000fe400078ee20e */
[----:B------:R-:W-:Y:S02]  /*0b90*/  SHF.L.W.U32.HI R24, R12, 0xa, R12 ;  /* 0x0000000a0c187819 */ /* 0x000fe40000010e0c */
[----:B------:R-:W-:Y:S02]  /*0ba0*/  IADD3 R34, PT, PT, R6, R4, R5 ;  /* 0x0000000406227210 */ /* 0x000fe40007ffe005 */
[----:B------:R-:W-:Y:S02]  /*0bb0*/  LOP3.LUT R22, R24, R22, R7, 0x96, !PT ;  /* 0x0000001618167212 */ /* 0x000fe400078e9607 */
[----:B------:R-:W2:Y:S04]  /*0bc0*/  LDL.128 R4, [R0] ;  /* 0x0000000000047983 */ /* 0x000ea80000100c00 */
[----:B------:R0:W5:Y:S01]  /*0bd0*/  LDG.E R24, desc[UR36][R2.64+0x4] ;  /* 0x0000042402187981 */ /* 0x000162000c1e1900 */
[----:B------:R-:W-:-:S05]  /*0be0*/  VIADD R32, R32, 0x4 ;  /* 0x0000000420207836 */ /* 0x000fca0000000000 */
[----:B------:R-:W-:Y:S02]  /*0bf0*/  ISETP.NE.AND P0, PT, R32, 0x40, PT ;  /* 0x000000402000780c */ /* 0x000fe40003f05270 */
[----:B0-----:R-:W-:Y:S01]  /*0c00*/  IADD3 R2, P1, PT, R2, 0x10, RZ ;  /* 0x0000001002027810 */ /* 0x001fe20007f3e0ff */
[----:B------:R-:W-:-:S04]  /*0c10*/  VIADD R0, R0, 0x10 ;  /* 0x0000001000007836 */ /* 0x000fc80000000000 */
[----:B------:R-:W-:Y:S01]  /*0c20*/  IMAD.X R3, RZ, RZ, R3, P1 ;  /* 0x000000ffff037224 */ /* 0x000fe200008e0603 */
[----:B--2---:R-:W-:-:S05]  /*0c30*/  IADD3 R28, PT, PT, R28, R34, R4 ;  /* 0x000000221c1c7210 */ /* 0x004fca0007ffe004 */
[----:B------:R-:W-:-:S05]  /*0c40*/  IMAD.IADD R4, R28, 0x1, R37 ;  /* 0x000000011c047824 */ /* 0x000fca00078e0225 */
[C-C-:B------:R-:W-:Y:S02]  /*0c50*/  SHF.L.W.U32.HI R34, R4.reuse, 0x1a, R4.reuse ;  /* 0x0000001a04227819 */ /* 0x140fe40000010e04 */
[C-C-:B------:R-:W-:Y:S02]  /*0c60*/  SHF.L.W.U32.HI R37, R4.reuse, 0x15, R4.reuse ;  /* 0x0000001504257819 */ /* 0x140fe40000010e04 */
[----:B------:R-:W-:-:S04]  /*0c70*/  SHF.L.W.U32.HI R36, R4, 0x7, R4 ;  /* 0x0000000704247819 */ /* 0x000fc80000010e04 */
[----:B------:R-:W-:Y:S02]  /*0c80*/  LOP3.LUT R37, R36, R34, R37, 0x96, !PT ;  /* 0x0000002224257212 */ /* 0x000fe400078e9625 */
[----:B------:R-:W-:-:S04]  /*0c90*/  LOP3.LUT R34, R18, R4, R33, 0xe2, !PT ;  /* 0x0000000412227212 */ /* 0x000fc800078ee221 */
[----:B------:R-:W-:-:S04]  /*0ca0*/  IADD3 R34, PT, PT, R34, R14, R37 ;  /* 0x0000000e22227210 */ /* 0x000fc80007ffe025 */
[----:B---3--:R-:W-:Y:S02]  /*0cb0*/  IADD3 R30, PT, PT, R30, R34, R5 ;  /* 0x000000221e1e7210 */ /* 0x008fe40007ffe005 */
[----:B------:R-:W-:Y:S02]  /*0cc0*/  LOP3.LUT R37, R35, R20, R12, 0xe8, !PT ;  /* 0x0000001423257212 */ /* 0x000fe400078ee80c */
[----:B------:R-:W-:Y:S02]  /*0cd0*/  IADD3 R14, PT, PT, R30, R35, RZ ;  /* 0x000000231e0e7210 */ /* 0x000fe40007ffe0ff */
[----:B------:R-:W-:Y:S02]  /*0ce0*/  IADD3 R37, PT, PT, R28, R37, R22 ;  /* 0x000000251c257210 */ /* 0x000fe40007ffe016 */
[C-C-:B------:R-:W-:Y:S02]  /*0cf0*/  SHF.L.W.U32.HI R5, R14.reuse, 0x1a, R14.reuse ;  /* 0x0000001a0e057819 */ /* 0x140fe40000010e0e */
[----:B------:R-:W-:-:S02]  /*0d00*/  SHF.L.W.U32.HI R22, R14, 0x15, R14 ;  /* 0x000000150e167819 */ /* 0x000fc40000010e0e */
[----:B------:R-:W-:-:S04]  /*0d10*/  SHF.L.W.U32.HI R28, R14, 0x7, R14 ;  /* 0x000000070e1c7819 */ /* 0x000fc80000010e0e */
[----:B------:R-:W-:Y:S02]  /*0d20*/  LOP3.LUT R22, R28, R5, R22, 0x96, !PT ;  /* 0x000000051c167212 */ /* 0x000fe400078e9616 */
[----:B------:R-:W-:-:S04]  /*0d30*/  LOP3.LUT R5, R4, R14, R18, 0xe2, !PT ;  /* 0x0000000e04057212 */ /* 0x000fc800078ee212 */
[----:B------:R-:W-:-:S04]  /*0d40*/  IADD3 R5, PT, PT, R5, R33, R22 ;  /* 0x0000002105057210 */ /* 0x000fc80007ffe016 */
[----:B----4-:R-:W-:-:S05]  /*0d50*/  IADD3 R5, PT, PT, R26, R5, R6 ;  /* 0x000000051a057210 */ /* 0x010fca0007ffe006 */
[----:B------:R-:W-:-:S05]  /*0d60*/  IMAD.IADD R33, R5, 0x1, R20 ;  /* 0x0000000105217824 */ /* 0x000fca00078e0214 */
[C-C-:B------:R-:W-:Y:S02]  /*0d70*/  SHF.L.W.U32.HI R6, R33.reuse, 0x1a, R33.reuse ;  /* 0x0000001a21067819 */ /* 0x140fe40000010e21 */
[C-C-:B------:R-:W-:Y:S02]  /*0d80*/  SHF.L.W.U32.HI R35, R33.reuse, 0x15, R33.reuse ;  /* 0x0000001521237819 */ /* 0x140fe40000010e21 */
[----:B------:R-:W-:-:S04]  /*0d90*/  SHF.L.W.U32.HI R22, R33, 0x7, R33 ;  /* 0x0000000721167819 */ /* 0x000fc80000010e21 */
[----:B------:R-:W-:Y:S02]  /*0da0*/  LOP3.LUT R35, R22, R6, R35, 0x96, !PT ;  /* 0x0000000616237212 */ /* 0x000fe400078e9623 */
[----:B------:R-:W-:Y:S02]  /*0db0*/  LOP3.LUT R6, R14, R33, R4, 0xe2, !PT ;  /* 0x000000210e067212 */ /* 0x000fe400078ee204 */
[C---:B------:R-:W-:Y:S02]  /*0dc0*/  SHF.L.W.U32.HI R22, R37.reuse, 0xa, R37 ;  /* 0x0000000a25167819 */ /* 0x040fe40000010e25 */
[----:B------:R-:W-:Y:S02]  /*0dd0*/  IADD3 R6, PT, PT, R6, R18, R35 ;  /* 0x0000001206067210 */ /* 0x000fe40007ffe023 */
[C-C-:B------:R-:W-:Y:S02]  /*0de0*/  SHF.L.W.U32.HI R18, R37.reuse, 0x1e, R37.reuse ;  /* 0x0000001e25127819 */ /* 0x140fe40000010e25 */
[----:B------:R-:W-:-:S04]  /*0df0*/  SHF.L.W.U32.HI R35, R37, 0x13, R37 ;  /* 0x0000001325237819 */ /* 0x000fc80000010e25 */
[----:B------:R-:W-:Y:S02]  /*0e00*/  LOP3.LUT R35, R22, R18, R35, 0x96, !PT ;  /* 0x0000001216237212 */ /* 0x000fe400078e9623 */
[----:B------:R-:W-:-:S04]  /*0e10*/  LOP3.LUT R18, R20, R12, R37, 0xe8, !PT ;  /* 0x0000000c14127212 */ /* 0x000fc800078ee825 */
[----:B------:R-:W-:-:S04]  /*0e20*/  IADD3 R35, PT, PT, R30, R18, R35 ;  /* 0x000000121e237210 */ /* 0x000fc80007ffe023 */
[C-C-:B------:R-:W-:Y:S02]  /*0e30*/  SHF.L.W.U32.HI R18, R35.reuse, 0x1e, R35.reuse ;  /* 0x0000001e23127819 */ /* 0x140fe40000010e23 */
[C-C-:B------:R-:W-:Y:S02]  /*0e40*/  SHF.L.W.U32.HI R20, R35.reuse, 0x13, R35.reuse ;  /* 0x0000001323147819 */ /* 0x140fe40000010e23 */
[----:B------:R-:W-:-:S04]  /*0e50*/  SHF.L.W.U32.HI R22, R35, 0xa, R35 ;  /* 0x0000000a23167819 */ /* 0x000fc80000010e23 */
[----:B------:R-:W-:Y:S02]  /*0e60*/  LOP3.LUT R20, R22, R18, R20, 0x96, !PT ;  /* 0x0000001216147212 */ /* 0x000fe400078e9614 */
[----:B------:R-:W-:-:S04]  /*0e70*/  LOP3.LUT R18, R12, R37, R35, 0xe8, !PT ;  /* 0x000000250c127212 */ /* 0x000fc800078ee823 */
[----:B------:R-:W-:-:S04]  /*0e80*/  IADD3 R20, PT, PT, R5, R18, R20 ;  /* 0x0000001205147210 */ /* 0x000fc80007ffe014 */
[C-C-:B------:R-:W-:Y:S02]  /*0e90*/  SHF.L.W.U32.HI R5, R20.reuse, 0x1e, R20.reuse ;  /* 0x0000001e14057819 */ /* 0x140fe40000010e14 */
[C-C-:B------:R-:W-:Y:S02]  /*0ea0*/  SHF.L.W.U32.HI R18, R20.reuse, 0x13, R20.reuse ;  /* 0x0000001314127819 */ /* 0x140fe40000010e14 */
[----:B------:R-:W-:Y:S02]  /*0eb0*/  SHF.L.W.U32.HI R22, R20, 0xa, R20 ;  /* 0x0000000a14167819 */ /* 0x000fe40000010e14 */
[----:B-----5:R-:W-:Y:S02]  /*0ec0*/  IADD3 R7, PT, PT, R24, R6, R7 ;  /* 0x0000000618077210 */ /* 0x020fe40007ffe007 */
[----:B------:R-:W-:Y:S02]  /*0ed0*/  LOP3.LUT R22, R22, R5, R18, 0x96, !PT ;  /* 0x0000000516167212 */ /* 0x000fe400078e9612 */
[----:B------:R-:W-:-:S02]  /*0ee0*/  LOP3.LUT R5, R37, R35, R20, 0xe8, !PT ;  /* 0x0000002325057212 */ /* 0x000fc400078ee814 */
[C---:B------:R-:W-:Y:S02]  /*0ef0*/  IADD3 R18, PT, PT, R7.reuse, R12, RZ ;  /* 0x0000000c07127210 */ /* 0x040fe40007ffe0ff */
[----:B------:R-:W-:Y:S01]  /*0f00*/  IADD3 R12, PT, PT, R7, R5, R22 ;  /* 0x00000005070c7210 */ /* 0x000fe20007ffe016 */
[----:B------:R-:W-:Y:S06]  /*0f10*/  @P0 BRA `(.L_x_2) ;  /* 0xfffffff800f40947 */ /* 0x000fec000383ffff */
[----:B------:R-:W-:Y:S01]  /*0f20*/  IMAD.IADD R15, R12, 0x1, R15 ;  /* 0x000000010c0f7824 */ /* 0x000fe200078e020f */
[----:B------:R-:W-:Y:S01]  /*0f30*/  IADD3 R21, PT, PT, R35, R21, RZ ;  /* 0x0000001523157210 */ /* 0x000fe20007ffe0ff */
[----:B------:R-:W-:Y:S01]  /*0f40*/  IMAD.IADD R19, R20, 0x1, R19 ;  /* 0x0000000114137824 */ /* 0x000fe200078e0213 */
[----:B------:R-:W-:Y:S01]  /*0f50*/  IADD3 R29, PT, PT, R14, R29, RZ ;  /* 0x0000001d0e1d7210 */ /* 0x000fe20007ffe0ff */
[----:B------:R-:W-:Y:S01]  /*0f60*/  IMAD.IADD R23, R37, 0x1, R23 ;  /* 0x0000000125177824 */ /* 0x000fe200078e0217 */
[----:B------:R0:W-:Y:S01]  /*0f70*/  STG.E desc[UR36][R8.64], R15 ;  /* 0x0000000f08007986 */ /* 0x0001e2000c101924 */
[----:B------:R-:W-:Y:S02]  /*0f80*/  IMAD.IADD R25, R18, 0x1, R25 ;  /* 0x0000000112197824 */ /* 0x000fe400078e0219 */
[----:B------:R-:W-:Y:S01]  /*0f90*/  IMAD.IADD R27, R33, 0x1, R27 ;  /* 0x00000001211b7824 */ /* 0x000fe200078e021b */
[----:B------:R0:W-:Y:S01]  /*0fa0*/  STG.E desc[UR36][R8.64+0x4], R19 ;  /* 0x0000041308007986 */ /* 0x0001e2000c101924 */
[----:B------:R-:W-:-:S02]  /*0fb0*/  IMAD.IADD R31, R4, 0x1, R31 ;  /* 0x00000001041f7824 */ /* 0x000fc400078e021f */
[----:B------:R-:W-:Y:S01]  /*0fc0*/  VIADD R13, R13, 0x1 ;  /* 0x000000010d0d7836 */ /* 0x000fe20000000000 */
[----:B------:R0:W-:Y:S04]  /*0fd0*/  STG.E desc[UR36][R8.64+0x8], R21 ;  /* 0x0000081508007986 */ /* 0x0001e8000c101924 */
[----:B------:R0:W-:Y:S01]  /*0fe0*/  STG.E desc[UR36][R8.64+0xc], R23 ;  /* 0x00000c1708007986 */ /* 0x0001e2000c101924 */
[----:B------:R-:W-:-:S03]  /*0ff0*/  ISETP.GT.U32.AND P0, PT, R10, R13, PT ;  /* 0x0000000d0a00720c */ /* 0x000fc60003f04070 */
[----:B------:R0:W-:Y:S01]  /*1000*/  STG.E desc[UR36][R8.64+0x10], R25 ;  /* 0x0000101908007986 */ /* 0x0001e2000c101924 */
[----:B------:R-:W-:-:S03]  /*1010*/  ISETP.GT.U32.AND.EX P0, PT, R11, RZ, PT, P0 ;  /* 0x000000ff0b00720c */ /* 0x000fc60003f04100 */
[----:B------:R0:W-:Y:S04]  /*1020*/  STG.E desc[UR36][R8.64+0x14], R27 ;  /* 0x0000141b08007986 */ /* 0x0001e8000c101924 */
[----:B------:R0:W-:Y:S04]  /*1030*/  STG.E desc[UR36][R8.64+0x18], R29 ;  /* 0x0000181d08007986 */ /* 0x0001e8000c101924 */
[----:B------:R0:W-:Y:S02]  /*1040*/  STG.E desc[UR36][R8.64+0x1c], R31 ;  /* 0x00001c1f08007986 */ /* 0x0001e4000c101924 */
[----:B------:R-:W-:Y:S05]  /*1050*/  @P0 BRA `(.L_x_3) ;  /* 0xfffffff800400947 */ /* 0x000fea000383ffff */
.L_x_1:
[----:B------:R-:W-:Y:S05]  /*1060*/  BSYNC.RECONVERGENT B0 ;  /* 0x0000000000007941 */ /* 0x000fea0003800200 */
.L_x_0:
[----:B------:R-:W1:Y:S01]  /*1070*/  LDCU.64 UR4, c[0x0][0x3c0] ;  /* 0x00007800ff0477ac */ /* 0x000e620008000a00 */
[----:B------:R-:W2:Y:S01]  /*1080*/  LDC R2, c[0x0][0x2f8] ;  /* 0x0000be00ff027b82 */ /* 0x000ea20000000800 */
[----:B------:R-:W-:Y:S01]  /*1090*/  ISETP.NE.U32.AND P0, PT, R16, RZ, PT ;  /* 0x000000ff1000720c */ /* 0x000fe20003f05070 */
[----:B------:R-:W-:Y:S01]  /*10a0*/  BSSY.RECONVERGENT B6, `(.L_x_4) ;  /* 0x0000078000067945 */ /* 0x000fe20003800200 */
[----:B------:R-:W1:Y:S02]  /*10b0*/  LDCU.64 UR38, c[0x0][0x388] ;  /* 0x00007100ff2677ac */ /* 0x000e640008000a00 */
[----:B------:R-:W-:Y:S01]  /*10c0*/  ISETP.NE.AND.EX P0, PT, R17, RZ, PT, P0 ;  /* 0x000000ff1100720c */ /* 0x000fe20003f05300 */
[----:B-1----:R-:W-:Y:S01]  /*10d0*/  ULEA UR38, UP0, UR4, UR38, 0x2 ;  /* 0x0000002604267291 */ /* 0x002fe2000f8010ff */
[----:B--2---:R-:W-:-:S03]  /*10e0*/  IADD3 R2, P1, P2, R1, 0x100, R2 ;  /* 0x0000010001027810 */ /* 0x004fc60007a3e002 */
[----:B------:R-:W-:Y:S02]  /*10f0*/  ULEA.HI.X UR39, UR4, UR39, UR5, 0x2, UP0 ;  /* 0x0000002704277291 */ /* 0x000fe400080f1405 */
[----:B------:R-:W-:Y:S01]  /*1100*/  IMAD.U32 R22, RZ, RZ, UR38 ;  /* 0x00000026ff167e24 */ /* 0x000fe2000f8e00ff */
[----:B------:R-:W-:-:S03]  /*1110*/  IADD3.X R24, PT, PT, RZ, UR8, RZ, P1, P2 ;  /* 0x00000008ff187c10 */ /* 0x000fc60008fe44ff */
[----:B0-----:R-:W-:Y:S02]  /*1120*/  MOV R23, UR39 ;  /* 0x0000002700177c02 */ /* 0x001fe40008000f00 */
[----:B------:R-:W-:Y:S05]  /*1130*/  @P0 BRA `(.L_x_5) ;  /* 0x0000000400b80947 */ /* 0x000fea0003800000 */
[----:B------:R-:W2:Y:S01]  /*1140*/  LDG.E R0, desc[UR36][R22.64] ;  /* 0x0000002416007981 */ /* 0x000ea2000c1e1900 */
[----:B------:R-:W-:Y:S01]  /*1150*/  MOV R18, 0x0 ;  /* 0x0000000000127802 */ /* 0x000fe20000000f00 */
[----:B------:R-:W0:Y:S01]  /*1160*/  LDCU.64 UR4, c[0x4][0x40] ;  /* 0x01000800ff0477ac */ /* 0x000e220008000a00 */
[----:B------:R-:W-:Y:S01]  /*1170*/  IMAD.MOV.U32 R6, RZ, RZ, R2 ;  /* 0x000000ffff067224 */ /* 0x000fe200078e0002 */
[----:B------:R1:W-:Y:S01]  /*1180*/  STL.128 [R1+0x100], RZ ;  /* 0x000100ff01007387 */ /* 0x0003e20000100c00 */
[----:B---3--:R1:W3:Y:S01]  /*1190*/  LDC.64 R8, c[0x4][R18] ;  /* 0x0100000012087b82 */ /* 0x0082e20000000a00 */
[----:B------:R-:W-:Y:S01]  /*11a0*/  MOV R7, R24 ;  /* 0x0000001800077202 */ /* 0x000fe20000000f00 */
[----:B0-----:R-:W-:Y:S02]  /*11b0*/  IMAD.U32 R4, RZ, RZ, UR4 ;  /* 0x00000004ff047e24 */ /* 0x001fe4000f8e00ff */
[----:B------:R-:W-:Y:S01]  /*11c0*/  IMAD.U32 R5, RZ, RZ, UR5 ;  /* 0x00000005ff057e24 */ /* 0x000fe2000f8e00ff */
[----:B--23--:R1:W-:Y:S06]  /*11d0*/  STL [R1+0x110], R0 ;  /* 0x0001100001007387 */ /* 0x00c3ec0000100800 */
[----:B------:R-:W-:-:S07]  /*11e0*/  LEPC R20, `(.L_x_6) ;  /* 0x000000001014794e */ /* 0x000fce0000000000 */
[----:B-1----:R-:W-:Y:S05]  /*11f0*/  CALL.ABS.NOINC R8 ;  /* 0x0000000008007343 */ /* 0x002fea0003c00000 */
.L_x_6:
[----:B------:R-:W2:Y:S01]  /*1200*/  LDG.E R0, desc[UR36][R22.64+0x4] ;  /* 0x0000042416007981 */ /* 0x000ea2000c1e1900 */
[----:B------:R-:W-:Y:S01]  /*1210*/  IMAD.MOV.U32 R14, RZ, RZ, 0x1 ;  /* 0x00000001ff0e7424 */ /* 0x000fe200078e00ff */
[----:B------:R-:W-:Y:S01]  /*1220*/  CS2R R12, SRZ ;  /* 0x00000000000c7805 */ /* 0x000fe2000001ff00 */
[----:B------:R-:W-:Y:S01]  /*1230*/  IMAD.MOV.U32 R15, RZ, RZ, 0x0 ;  /* 0x00000000ff0f7424 */ /* 0x000fe200078e00ff */
[----:B------:R0:W1:Y:S01]  /*1240*/  LDC.64 R8, c[0x4][R18] ;  /* 0x0100000012087b82 */ /* 0x0000620000000a00 */
[----:B------:R-:W3:Y:S01]  /*1250*/  LDCU.64 UR4, c[0x4][0x40] ;  /* 0x01000800ff0477ac */ /* 0x000ee20008000a00 */
[----:B------:R-:W-:Y:S02]  /*1260*/  IMAD.MOV.U32 R6, RZ, RZ, R2 ;  /* 0x000000ffff067224 */ /* 0x000fe400078e0002 */
[----:B------:R0:W-:Y:S01]  /*1270*/  STL.128 [R1+0x100], R12 ;  /* 0x0001000c01007387 */ /* 0x0001e20000100c00 */
[----:B------:R-:W-:Y:S02]  /*1280*/  IMAD.MOV.U32 R7, RZ, RZ, R24 ;  /* 0x000000ffff077224 */ /* 0x000fe400078e0018 */
[----:B---3--:R-:W-:Y:S01]  /*1290*/  IMAD.U32 R4, RZ, RZ, UR4 ;  /* 0x00000004ff047e24 */ /* 0x008fe2000f8e00ff */
[----:B------:R-:W-:Y:S01]  /*12a0*/  MOV R5, UR5 ;  /* 0x0000000500057c02 */ /* 0x000fe20008000f00 */
[----:B-12---:R0:W-:Y:S06]  /*12b0*/  STL [R1+0x110], R0 ;  /* 0x0001100001007387 */ /* 0x0061ec0000100800 */
[----:B------:R-:W-:-:S07]  /*12c0*/  LEPC R20, `(.L_x_7) ;  /* 0x000000001014794e */ /* 0x000fce0000000000 */
[----:B0-----:R-:W-:Y:S05]  /*12d0*/  CALL.ABS.NOINC R8 ;  /* 0x0000000008007343 */ /* 0x001fea0003c00000 */
.L_x_7:
[----:B------:R-:W2:Y:S01]  /*12e0*/  LDG.E R0, desc[UR36][R22.64+0x8] ;  /* 0x0000082416007981 */ /* 0x000ea2000c1e1900 */
[----:B------:R-:W-:Y:S02]  /*12f0*/  HFMA2 R15, -RZ, RZ, 0, 0 ;  /* 0x00000000ff0f7431 */ /* 0x000fe400000001ff */
[----:B------:R-:W-:Y:S01]  /*1300*/  IMAD.MOV.U32 R14, RZ, RZ, 0x2 ;  /* 0x00000002ff0e7424 */ /* 0x000fe200078e00ff */
[----:B------:R-:W-:Y:S01]  /*1310*/  CS2R R12, SRZ ;  /* 0x00000000000c7805 */ /* 0x000fe2000001ff00 */
[----:B------:R0:W1:Y:S01]  /*1320*/  LDC.64 R8, c[0x4][R18] ;  /* 0x0100000012087b82 */ /* 0x0000620000000a00 */
[----:B------:R-:W3:Y:S01]  /*1330*/  LDCU.64 UR4, c[0x4][0x40] ;  /* 0x01000800ff0477ac */ /* 0x000ee20008000a00 */
[----:B------:R-:W-:Y:S01]  /*1340*/  IMAD.MOV.U32 R6, RZ, RZ, R2 ;  /* 0x000000ffff067224 */ /* 0x000fe200078e0002 */
[----:B------:R-:W-:Y:S01]  /*1350*/  MOV R7, R24 ;  /* 0x0000001800077202 */ /* 0x000fe20000000f00 */
[----:B------:R0:W-:Y:S01]  /*1360*/  STL.128 [R1+0x100], R12 ;  /* 0x0001000c01007387 */ /* 0x0001e20000100c00 */
[----:B---3--:R-:W-:-:S02]  /*1370*/  IMAD.U32 R4, RZ, RZ, UR4 ;  /* 0x00000004ff047e24 */ /* 0x008fc4000f8e00ff */
[----:B------:R-:W-:Y:S01]  /*1380*/  IMAD.U32 R5, RZ, RZ, UR5 ;  /* 0x00000005ff057e24 */ /* 0x000fe2000f8e00ff */
[----:B-12---:R0:W-:Y:S06]  /*1390*/  STL [R1+0x110], R0 ;  /* 0x0001100001007387 */ /* 0x0061ec0000100800 */
[----:B------:R-:W-:-:S07]  /*13a0*/  LEPC R20, `(.L_x_8) ;  /* 0x000000001014794e */ /* 0x000fce0000000000 */
[----:B0-----:R-:W-:Y:S05]  /*13b0*/  CALL.ABS.NOINC R8 ;  /* 0x0000000008007343 */ /* 0x001fea0003c00000 */
.L_x_8:
        /* <DEDUP_REMOVED lines=14> */
.L_x_9:
        /* <DEDUP_REMOVED lines=14> */
.L_x_10:
        /* <DEDUP_REMOVED lines=14> */
.L_x_11:
        /* <DEDUP_REMOVED lines=14> */
.L_x_12:
[----:B------:R-:W2:Y:S01]  /*1740*/  LDG.E R0, desc[UR36][R22.64+0x1c] ;  /* 0x00001c2416007981 */ /* 0x000ea2000c1e1900 */
[----:B------:R-:W-:Y:S01]  /*1750*/  IMAD.MOV.U32 R10, RZ, RZ, 0x7 ;  /* 0x00000007ff0a7424 */ /* 0x000fe200078e00ff */
[----:B------:R-:W-:Y:S01]  /*1760*/  CS2R R8, SRZ ;  /* 0x0000000000087805 */ /* 0x000fe2000001ff00 */
[----:B------:R-:W-:Y:S01]  /*1770*/  IMAD.MOV.U32 R11, RZ, RZ, 0x0 ;  /* 0x00000000ff0b7424 */ /* 0x000fe200078e00ff */
[----:B------:R-:W0:Y:S01]  /*1780*/  LDC.64 R18, c[0x4][R18] ;  /* 0x0100000012127b82 */ /* 0x000e220000000a00 */
[----:B------:R-:W1:Y:S01]  /*1790*/  LDCU.64 UR4, c[0x4][0x40] ;  /* 0x01000800ff0477ac */ /* 0x000e620008000a00 */
[----:B------:R-:W-:Y:S02]  /*17a0*/  IMAD.MOV.U32 R6, RZ, RZ, R2 ;  /* 0x000000ffff067224 */ /* 0x000fe400078e0002 */
[----:B------:R3:W-:Y:S01]  /*17b0*/  STL.128 [R1+0x100], R8 ;  /* 0x0001000801007387 */ /* 0x0007e20000100c00 */
[----:B------:R-:W-:Y:S02]  /*17c0*/  IMAD.MOV.U32 R7, RZ, RZ, R24 ;  /* 0x000000ffff077224 */ /* 0x000fe400078e0018 */
[----:B-1----:R-:W-:Y:S01]  /*17d0*/  IMAD.U32 R4, RZ, RZ, UR4 ;  /* 0x00000004ff047e24 */ /* 0x002fe2000f8e00ff */
[----:B------:R-:W-:Y:S01]  /*17e0*/  MOV R5, UR5 ;  /* 0x0000000500057c02 */ /* 0x000fe20008000f00 */
[----:B0-2---:R3:W-:Y:S06]  /*17f0*/  STL [R1+0x110], R0 ;  /* 0x0001100001007387 */ /* 0x0057ec0000100800 */
[----:B------:R-:W-:-:S07]  /*1800*/  LEPC R20, `(.L_x_5) ;  /* 0x000000001014794e */ /* 0x000fce0000000000 */
[----:B---3--:R-:W-:Y:S05]  /*1810*/  CALL.ABS.NOINC R18 ;  /* 0x0000000012007343 */ /* 0x008fea0003c00000 */
.L_x_5:
[----:B------:R-:W-:Y:S05]  /*1820*/  BSYNC.RECONVERGENT B6 ;  /* 0x0000000000067941 */ /* 0x000fea0003800200 */
.L_x_4:
[----:B------:R-:W-:Y:S01]  /*1830*/  ISETP.NE.U32.AND P0, PT, R16, UR40, PT ;  /* 0x0000002810007c0c */ /* 0x000fe2000bf05070 */
[----:B------:R-:W-:Y:S03]  /*1840*/  BSSY.RECONVERGENT B6, `(.L_x_13) ;  /* 0x000006b000067945 */ /* 0x000fe60003800200 */
[----:B------:R-:W-:-:S13]  /*1850*/  ISETP.NE.AND.EX P0, PT, R17, UR41, PT, P0 ;  /* 0x0000002911007c0c */ /* 0x000fda000bf05300 */
[----:B------:R-:W-:Y:S05]  /*1860*/  @P0 BRA `(.L_x_14) ;  /* 0x0000000400a00947 */ /* 0x000fea0003800000 */
[----:B------:R-:W2:Y:S01]  /*1870*/  LDG.E R0, desc[UR36][R22.64] ;  /* 0x0000002416007981 */ /* 0x000ea2000c1e1900 */
[----:B---3--:R-:W-:Y:S02]  /*1880*/  CS2R R18, SRZ ;  /* 0x0000000000127805 */ /* 0x008fe4000001ff00 */
[----:B------:R-:W-:Y:S01]  /*1890*/  MOV R25, 0x0 ;  /* 0x0000000000197802 */ /* 0x000fe20000000f00 */
[----:B------:R-:W0:Y:S01]  /*18a0*/  LDCU.64 UR4, c[0x4][0x40] ;  /* 0x01000800ff0477ac */ /* 0x000e220008000a00 */
[----:B------:R-:W-:Y:S01]  /*18b0*/  IMAD.MOV.U32 R6, RZ, RZ, R2 ;  /* 0x000000ffff067224 */ /* 0x000fe200078e0002 */
[----:B------:R1:W-:Y:S01]  /*18c0*/  STL.128 [R1+0x100], R16 ;  /* 0x0001001001007387 */ /* 0x0003e20000100c00 */
[----:B------:R1:W3:Y:S01]  /*18d0*/  LDC.64 R8, c[0x4][R25] ;  /* 0x0100000019087b82 */ /* 0x0002e20000000a00 */
[----:B------:R-:W-:Y:S02]  /*18e0*/  IMAD.MOV.U32 R7, RZ, RZ, R24 ;  /* 0x000000ffff077224 */ /* 0x000fe400078e0018 */
[----:B0-----:R-:W-:Y:S01]  /*18f0*/  IMAD.U32 R4, RZ, RZ, UR4 ;  /* 0x00000004ff047e24 */ /* 0x001fe2000f8e00ff */
[----:B------:R-:W-:Y:S01]  /*1900*/  MOV R5, UR5 ;  /* 0x0000000500057c02 */ /* 0x000fe20008000f00 */
[----:B--23--:R1:W-:Y:S06]  /*1910*/  STL [R1+0x110], R0 ;  /* 0x0001100001007387 */ /* 0x00c3ec0000100800 */
[----:B------:R-:W-:-:S07]  /*1920*/  LEPC R20, `(.L_x_15) ;  /* 0x000000001014794e */ /* 0x000fce0000000000 */
[----:B-1----:R-:W-:Y:S05]  /*1930*/  CALL.ABS.NOINC R8 ;  /* 0x0000000008007343 */ /* 0x002fea0003c00000 */
.L_x_15:
[----:B------:R-:W2:Y:S01]  /*1940*/  LDG.E R0, desc[UR36][R22.64+0x4] ;  /* 0x0000042416007981 */ /* 0x000ea2000c1e1900 */
[----:B------:R-:W-:Y:S02]  /*1950*/  HFMA2 R19, -RZ, RZ, 0, 0 ;  /* 0x00000000ff137431 */ /* 0x000fe400000001ff */
[----:B------:R-:W-:Y:S01]  /*1960*/  IMAD.MOV.U32 R18, RZ, RZ, 0x1 ;  /* 0x00000001ff127424 */ /* 0x000fe200078e00ff */
[----:B------:R0:W1:Y:S01]  /*1970*/  LDC.64 R8, c[0x4][R25] ;  /* 0x0100000019087b82 */ /* 0x0000620000000a00 */
[----:B------:R-:W3:Y:S01]  /*1980*/  LDCU.64 UR4, c[0x4][0x40] ;  /* 0x01000800ff0477ac */ /* 0x000ee20008000a00 */
[----:B------:R-:W-:Y:S01]  /*1990*/  IMAD.MOV.U32 R6, RZ, RZ, R2 ;  /* 0x000000ffff067224 */ /* 0x000fe200078e0002 */
[----:B------:R-:W-:Y:S01]  /*19a0*/  MOV R7, R24 ;  /* 0x0000001800077202 */ /* 0x000fe20000000f00 */
[----:B------:R0:W-:Y:S01]  /*19b0*/  STL.128 [R1+0x100], R16 ;  /* 0x0001001001007387 */ /* 0x0001e20000100c00 */
[----:B---3--:R-:W-:Y:S02]  /*19c0*/  IMAD.U32 R4, RZ, RZ, UR4 ;  /* 0x00000004ff047e24 */ /* 0x008fe4000f8e00ff */
[----:B------:R-:W-:Y:S01]  /*19d0*/  IMAD.U32 R5, RZ, RZ, UR5 ;  /* 0x00000005ff057e24 */ /* 0x000fe2000f8e00ff */
[----:B-12---:R0:W-:Y:S06]  /*19e0*/  STL [R1+0x110], R0 ;  /* 0x0001100001007387 */ /* 0x0061ec0000100800 */
[----:B------:R-:W-:-:S07]  /*19f0*/  LEPC R20, `(.L_x_16) ;  /* 0x000000001014794e */ /* 0x000fce0000000000 */
[----:B0-----:R-:W-:Y:S05]  /*1a00*/  CALL.ABS.NOINC R8 ;  /* 0x0000000008007343 */ /* 0x001fea0003c00000 */
.L_x_16:
[----:B------:R-:W2:Y:S01]  /*1a10*/  LDG.E R0, desc[UR36][R22.64+0x8] ;  /* 0x0000082416007981 */ /* 0x000ea2000c1e1900 */
[----:B------:R-:W-:Y:S01]  /*1a20*/  IMAD.MOV.U32 R18, RZ, RZ, 0x2 ;  /* 0x00000002ff127424 */ /* 0x000fe200078e00ff */
[----:B------:R0:W1:Y:S01]  /*1a30*/  LDC.64 R8, c[0x4][R25] ;  /* 0x0100000019087b82 */ /* 0x0000620000000a00 */
[----:B------:R-:W-:Y:S01]  /*1a40*/  IMAD.MOV.U32 R19, RZ, RZ, 0x0 ;  /* 0x00000000ff137424 */ /* 0x000fe200078e00ff */
[----:B------:R-:W3:Y:S01]  /*1a50*/  LDCU.64 UR4, c[0x4][0x40] ;  /* 0x01000800ff0477ac */ /* 0x000ee20008000a00 */
[----:B------:R-:W-:Y:S02]  /*1a60*/  IMAD.MOV.U32 R6, RZ, RZ, R2 ;  /* 0x000000ffff067224 */ /* 0x000fe400078e0002 */
[----:B------:R-:W-:Y:S01]  /*1a70*/  IMAD.MOV.U32 R7, RZ, RZ, R24 ;  /* 0x000000ffff077224 */ /* 0x000fe200078e0018 */
[----:B------:R0:W-:Y:S01]  /*1a80*/  STL.128 [R1+0x100], R16 ;  /* 0x0001001001007387 */ /* 0x0001e20000100c00 */
[----:B---3--:R-:W-:Y:S01]  /*1a90*/  IMAD.U32 R4, RZ, RZ, UR4 ;  /* 0x00000004ff047e24 */ /* 0x008fe2000f8e00ff */
[----:B------:R-:W-:-:S02]  /*1aa0*/  MOV R5, UR5 ;  /* 0x0000000500057c02 */ /* 0x000fc40008000f00 */
[----:B-12---:R0:W-:Y:S05]  /*1ab0*/  STL [R1+0x110], R0 ;  /* 0x0001100001007387 */ /* 0x0061ea0000100800 */
[----:B------:R-:W-:-:S07]  /*1ac0*/  LEPC R20, `(.L_x_17) ;  /* 0x000000001014794e */ /* 0x000fce0000000000 */
[----:B0-----:R-:W-:Y:S05]  /*1ad0*/  CALL.ABS.NOINC R8 ;  /* 0x0000000008007343 */ /* 0x001fea0003c00000 */
.L_x_17:
[----:B------:R-:W2:Y:S01]  /*1ae0*/  LDG.E R0, desc[UR36][R22.64+0xc] ;  /* 0x00000c2416007981 */ /* 0x000ea2000c1e1900 */
[----:B------:R-:W-:Y:S02]  /*1af0*/  HFMA2 R18, -RZ, RZ, 0, 1.78813934326171875e-07 ;  /* 0x00000003ff127431 */ /* 0x000fe400000001ff */
[----:B------:R-:W-:Y:S01]  /*1b00*/  IMAD.MOV.U32 R19, RZ, RZ, 0x0 ;  /* 0x00000000ff137424 */ /* 0x000fe200078e00ff */
[----:B------:R0:W1:Y:S01]  /*1b10*/  LDC.64 R8, c[0x4][R25] ;  /* 0x0100000019087b82 */ /* 0x0000620000000a00 */
        /* <DEDUP_REMOVED lines=9> */
.L_x_18:
[----:B------:R-:W2:Y:S01]  /*1bb0*/  LDG.E R0, desc[UR36][R22.64+0x10] ;  /* 0x0000102416007981 */ /* 0x000ea2000c1e1900 */
[----:B------:R-:W-:Y:S02]  /*1bc0*/  HFMA2 R18, -RZ, RZ, 0, 2.384185791015625e-07 ;  /* 0x00000004ff127431 */ /* 0x000fe400000001ff */
        /* <DEDUP_REMOVED lines=11> */
.L_x_19:
[----:B------:R-:W2:Y:S01]  /*1c80*/  LDG.E R0, desc[UR36][R22.64+0x14] ;  /* 0x0000142416007981 */ /* 0x000ea2000c1e1900 */
[----:B------:R-:W-:Y:S02]  /*1c90*/  HFMA2 R18, -RZ, RZ, 0, 2.98023223876953125e-07 ;  /* 0x00000005ff127431 */ /* 0x000fe400000001ff */
        /* <DEDUP_REMOVED lines=11> */
.L_x_20:
[----:B------:R-:W2:Y:S01]  /*1d50*/  LDG.E R0, desc[UR36][R22.64+0x18] ;  /* 0x0000182416007981 */ /* 0x000ea2000c1e1900 */
[----:B------:R-:W-:Y:S02]  /*1d60*/  HFMA2 R18, -RZ, RZ, 0, 3.5762786865234375e-07 ;  /* 0x00000006ff127431 */ /* 0x000fe400000001ff */
        /* <DEDUP_REMOVED lines=11> */
.L_x_21:
[----:B------:R-:W2:Y:S01]  /*1e20*/  LDG.E R22, desc[UR36][R22.64+0x1c] ;  /* 0x00001c2416167981 */ /* 0x000ea2000c1e1900 */
[----:B------:R-:W-:Y:S02]  /*1e30*/  HFMA2 R18, -RZ, RZ, 0, 4.17232513427734375e-07 ;  /* 0x00000007ff127431 */ /* 0x000fe400000001ff */
        /* <DEDUP_REMOVED lines=11> */
.L_x_14:
[----:B------:R-:W-:Y:S05]  /*1ef0*/  BSYNC.RECONVERGENT B6 ;  /* 0x0000000000067941 */ /* 0x000fea0003800200 */
.L_x_13:
[----:B------:R-:W0:Y:S01]  /*1f00*/  LDCU.U8 UR4, c[0x0][0x3b0] ;  /* 0x00007600ff0477ac */ /* 0x000e220008000000 */
[----:B------:R-:W-:-:S04]  /*1f10*/  ISETP.NE.U32.AND P0, PT, R16, UR40, PT ;  /* 0x0000002810007c0c */ /* 0x000fc8000bf05070 */
[----:B------:R-:W-:Y:S01]  /*1f20*/  ISETP.NE.AND.EX P0, PT, R17, UR41, PT, P0 ;  /* 0x0000002911007c0c */ /* 0x000fe2000bf05300 */
[----:B0-----:R-:W-:-:S06]  /*1f30*/  UPRMT UR4, UR4, 0x8880, URZ ;  /* 0x0000888004047896 */ /* 0x001fcc00080000ff */
[----:B------:R-:W-:-:S13]  /*1f40*/  ISETP.EQ.OR P0, PT, RZ, UR4, P0 ;  /* 0x00000004ff007c0c */ /* 0x000fda0008702670 */
[----:B------:R-:W-:Y:S05]  /*1f50*/  @P0 EXIT ;  /* 0x000000000000094d */ /* 0x000fea0003800000 */
[----:B------:R-:W0:Y:S02]  /*1f60*/  LDCU.64 UR4, c[0x0][0x3b8] ;  /* 0x00007700ff0477ac */ /* 0x000e240008000a00 */
[----:B0-----:R-:W-:-:S04]  /*1f70*/  ULEA UR6, UP0, UR4, UR38, 0x5 ;  /* 0x0000002604067291 */ /* 0x001fc8000f8028ff */
[----:B------:R-:W-:Y:S02]  /*1f80*/  ULEA.HI.X UR4, UR4, UR39, UR5, 0x5, UP0 ;  /* 0x0000002704047291 */ /* 0x000fe400080f2c05 */
[----:B------:R-:W-:-:S04]  /*1f90*/  MOV R2, UR6 ;  /* 0x0000000600027c02 */ /* 0x000fc80008000f00 */
[----:B------:R-:W-:-:S05]  /*1fa0*/  IMAD.U32 R3, RZ, RZ, UR4 ;  /* 0x00000004ff037e24 */ /* 0x000fca000f8e00ff */
[----:B---3--:R-:W2:Y:S04]  /*1fb0*/  LDG.E R5, desc[UR36][R2.64+-0x20] ;  /* 0xffffe02402057981 */ /* 0x008ea8000c1e1900 */
[----:B------:R-:W3:Y:S04]  /*1fc0*/  LDG.E R7, desc[UR36][R2.64+-0x1c] ;  /* 0xffffe42402077981 */ /* 0x000ee8000c1e1900 */
[----:B------:R-:W4:Y:S04]  /*1fd0*/  LDG.E R9, desc[UR36][R2.64+-0x18] ;  /* 0xffffe82402097981 */ /* 0x000f28000c1e1900 */
[----:B------:R-:W5:Y:S04]  /*1fe0*/  LDG.E R11, desc[UR36][R2.64+-0x14] ;  /* 0xffffec24020b7981 */ /* 0x000f68000c1e1900 */
[----:B------:R-:W5:Y:S04]  /*1ff0*/  LDG.E R13, desc[UR36][R2.64+-0x10] ;  /* 0xfffff024020d7981 */ /* 0x000f68000c1e1900 */
[----:B------:R-:W5:Y:S04]  /*2000*/  LDG.E R15, desc[UR36][R2.64+-0xc] ;  /* 0xfffff424020f7981 */ /* 0x000f68000c1e1900 */
[----:B------:R-:W5:Y:S04]  /*2010*/  LDG.E R17, desc[UR36][R2.64+-0x8] ;  /* 0xfffff82402117981 */ /* 0x000f68000c1e1900 */
[----:B------:R-:W5:Y:S04]  /*2020*/  LDG.E R19, desc[UR36][R2.64+-0x4] ;  /* 0xfffffc2402137981 */ /* 0x000f68000c1e1900 */
[----:B--2---:R-:W-:Y:S04]  /*2030*/  STG.E desc[UR36][R2.64], R5 ;  /* 0x0000000502007986 */ /* 0x004fe8000c101924 */
[----:B---3--:R-:W-:Y:S04]  /*2040*/  STG.E desc[UR36][R2.64+0x4], R7 ;  /* 0x0000040702007986 */ /* 0x008fe8000c101924 */
[----:B----4-:R-:W-:Y:S04]  /*2050*/  STG.E desc[UR36][R2.64+0x8], R9 ;  /* 0x0000080902007986 */ /* 0x010fe8000c101924 */
[----:B-----5:R-:W-:Y:S04]  /*2060*/  STG.E desc[UR36][R2.64+0xc], R11 ;  /* 0x00000c0b02007986 */ /* 0x020fe8000c101924 */
[----:B------:R-:W-:Y:S04]  /*2070*/  STG.E desc[UR36][R2.64+0x10], R13 ;  /* 0x0000100d02007986 */ /* 0x000fe8000c101924 */
[----:B------:R-:W-:Y:S04]  /*2080*/  STG.E desc[UR36][R2.64+0x14], R15 ;  /* 0x0000140f02007986 */ /* 0x000fe8000c101924 */
[----:B------:R-:W-:Y:S04]  /*2090*/  STG.E desc[UR36][R2.64+0x18], R17 ;  /* 0x0000181102007986 */ /* 0x000fe8000c101924 */
[----:B------:R-:W-:Y:S01]  /*20a0*/  STG.E desc[UR36][R2.64+0x1c], R19 ;  /* 0x00001c1302007986 */ /* 0x000fe2000c101924 */
[----:B------:R-:W-:Y:S05]  /*20b0*/  EXIT ;  /* 0x000000000000794d */ /* 0x000fea0003800000 */
.L_x_22:
[----:B------:R-:W-:-:S00]  /*20c0*/  BRA `(.L_x_22) ;  /* 0xfffffffc00fc7947 */ /* 0x000fc0000383ffff */
[----:B------:R-:W-:-:S00]  /*20d0*/  NOP ;  /* 0x0000000000007918 */ /* 0x000fc00000000000 */
        /* <DEDUP_REMOVED lines=10> */
.L_x_164:


//--------------------- .text._Z9extendingPjS_yyyyy --------------------------
	.section	.text._Z9extendingPjS_yyyyy,"ax",@progbits
	.align	128
        .global         _Z9extendingPjS_yyyyy
        .type           _Z9extendingPjS_yyyyy,@function
        .size           _Z9extendingPjS_yyyyy,(.L_x_165 - _Z9extendingPjS_yyyyy)
        .other          _Z9extendingPjS_yyyyy,@"STO_CUDA_ENTRY STV_DEFAULT"
_Z9extendingPjS_yyyyy:
.text._Z9extendingPjS_yyyyy:
[----:B------:R-:W0:Y:S01]  /*0000*/  LDC R1, c[0x0][0x37c] ;  /* 0x0000df00ff017b82 */ /* 0x000e220000000800 */
[----:B------:R-:W1:Y:S01]  /*0010*/  S2R R19, SR_TID.X ;  /* 0x0000000000137919 */ /* 0x000e620000002100 */
[----:B------:R-:W2:Y:S06]  /*0020*/  LDCU UR5, c[0x0][0x2fc] ;  /* 0x00005f80ff0577ac */ /* 0x000eac0008000800 */
[----:B------:R-:W1:Y:S01]  /*0030*/  S2UR UR4, SR_CTAID.X ;  /* 0x00000000000479c3 */ /* 0x000e620000002500 */
[----:B0-----:R-:W-:Y:S01]  /*0040*/  VIADD R1, R1, 0xfffffff0 ;  /* 0xfffffff001017836 */ /* 0x001fe20000000000 */
[----:B------:R-:W0:Y:S01]  /*0050*/  S2R R8, SR_TID.Y ;  /* 0x0000000000087919 */ /* 0x000e220000002200 */
[----:B------:R-:W3:Y:S01]  /*0060*/  LDCU.64 UR8, c[0x0][0x3b0] ;  /* 0x00007600ff0877ac */ /* 0x000ee20008000a00 */
[----:B------:R-:W-:Y:S01]  /*0070*/  BSSY.RECONVERGENT B0, `(.L_x_23) ;  /* 0x00000a0000007945 */ /* 0x000fe20003800200 */
[----:B------:R-:W4:Y:S03]  /*0080*/  LDCU.64 UR38, c[0x0][0x358] ;  /* 0x00006b00ff2677ac */ /* 0x000f260008000a00 */
[----:B------:R-:W1:Y:S08]  /*0090*/  LDC R0, c[0x0][0x360] ;  /* 0x0000d800ff007b82 */ /* 0x000e700000000800 */
[----:B------:R-:W0:Y:S08]  /*00a0*/  S2UR UR6, SR_CTAID.Y ;  /* 0x00000000000679c3 */ /* 0x000e300000002600 */
[----:B------:R-:W0:Y:S01]  /*00b0*/  LDC R9, c[0x0][0x364] ;  /* 0x0000d900ff097b82 */ /* 0x000e220000000800 */
[----:B------:R-:W5:Y:S07]  /*00c0*/  LDCU UR7, c[0x0][0x370] ;  /* 0x00006e00ff0777ac */ /* 0x000f6e0008000800 */
[----:B------:R-:W2:Y:S01]  /*00d0*/  LDC.64 R10, c[0x0][0x398] ;  /* 0x0000e600ff0a7b82 */ /* 0x000ea20000000a00 */
[----:B-1----:R-:W-:Y:S01]  /*00e0*/  IMAD R18, R0, UR4, R19 ;  /* 0x0000000400127c24 */ /* 0x002fe2000f8e0213 */
[----:B---3--:R-:W-:Y:S01]  /*00f0*/  UIADD3 UR4, UP0, UPT, UR8, -0x1, URZ ;  /* 0xffffffff08047890 */ /* 0x008fe2000ff1e0ff */
[----:B------:R-:W-:-:S05]  /*0100*/  IMAD.MOV.U32 R19, RZ, RZ, RZ ;  /* 0x000000ffff137224 */ /* 0x000fca00078e00ff */
[----:B------:R-:W1:Y:S01]  /*0110*/  LDC.64 R2, c[0x0][0x390] ;  /* 0x0000e400ff027b82 */ /* 0x000e620000000a00 */
[----:B-----5:R-:W-:-:S07]  /*0120*/  IMAD R0, R0, UR7, RZ ;  /* 0x0000000700007c24 */ /* 0x020fce000f8e02ff */
[----:B------:R-:W3:Y:S01]  /*0130*/  LDC.64 R4, c[0x0][0x3a0] ;  /* 0x0000e800ff047b82 */ /* 0x000ee20000000a00 */
[----:B0-----:R-:W-:Y:S01]  /*0140*/  IMAD R9, R9, UR6, R8 ;  /* 0x0000000609097c24 */ /* 0x001fe2000f8e0208 */
[----:B------:R-:W-:-:S03]  /*0150*/  UIADD3.X UR6, UPT, UPT, UR9, -0x1, URZ, UP0, !UPT ;  /* 0xffffffff09067890 */ /* 0x000fc600087fe4ff */
[----:B------:R-:W-:-:S03]  /*0160*/  IMAD.WIDE.U32 R18, R9, R0, R18 ;  /* 0x0000000009127225 */ /* 0x000fc600078e0012 */
[----:B------:R-:W3:Y:S01]  /*0170*/  LDC.64 R6, c[0x0][0x3a8] ;  /* 0x0000ea00ff067b82 */ /* 0x000ee20000000a00 */
[----:B--2---:R-:W-:Y:S02]  /*0180*/  ISETP.NE.U32.AND P1, PT, R10, RZ, PT ;  /* 0x000000ff0a00720c */ /* 0x004fe40003f25070 */
[----:B------:R-:W-:Y:S01]  /*0190*/  ISETP.NE.U32.AND P0, PT, R18, UR4, PT ;  /* 0x0000000412007c0c */ /* 0x000fe2000bf05070 */
[----:B------:R-:W0:Y:S03]  /*01a0*/  LDCU UR4, c[0x0][0x2f8] ;  /* 0x00005f00ff0477ac */ /* 0x000e260008000800 */
[----:B------:R-:W-:-:S04]  /*01b0*/  ISETP.NE.AND.EX P0, PT, R19, UR6, PT, P0 ;  /* 0x0000000613007c0c */ /* 0x000fc8000bf05300 */
[----:B------:R-:W-:-:S04]  /*01c0*/  ISETP.NE.AND.EX P0, PT, R11, RZ, !P0, P1 ;  /* 0x000000ff0b00720c */ /* 0x000fc80004705310 */
[----:B-1----:R-:W-:Y:S02]  /*01d0*/  SEL R9, R10, R2, P0 ;  /* 0x000000020a097207 */ /* 0x002fe40000000000 */
[----:B---3--:R-:W-:Y:S02]  /*01e0*/  SEL R0, R6, R4, P0 ;  /* 0x0000000406007207 */ /* 0x008fe40000000000 */
[----:B------:R-:W-:Y:S02]  /*01f0*/  SEL R6, R11, R3, P0 ;  /* 0x000000030b067207 */ /* 0x000fe40000000000 */
[----:B------:R-:W-:Y:S02]  /*0200*/  IADD3 R0, P1, PT, R0, R9, RZ ;  /* 0x0000000900007210 */ /* 0x000fe40007f3e0ff */
[----:B------:R-:W-:Y:S02]  /*0210*/  SEL R7, R7, R5, P0 ;  /* 0x0000000507077207 */ /* 0x000fe40000000000 */
[----:B------:R-:W-:-:S02]  /*0220*/  ISETP.GE.U32.AND P2, PT, R0, 0x40, PT ;  /* 0x000000400000780c */ /* 0x000fc40003f46070 */
[----:B------:R-:W-:Y:S01]  /*0230*/  ISETP.GE.U32.AND P0, PT, R18, UR8, PT ;  /* 0x0000000812007c0c */ /* 0x000fe2000bf06070 */
[----:B------:R-:W-:Y:S01]  /*0240*/  IMAD.X R11, R7, 0x1, R6, P1 ;  /* 0x00000001070b7824 */ /* 0x000fe200008e0606 */
[----:B------:R-:W-:-:S04]  /*0250*/  IADD3 R9, P1, PT, R2, R4, RZ ;  /* 0x0000000402097210 */ /* 0x000fc80007f3e0ff */
[----:B------:R-:W-:Y:S01]  /*0260*/  ISETP.GE.U32.AND.EX P2, PT, R11, RZ, PT, P2 ;  /* 0x000000ff0b00720c */ /* 0x000fe20003f46120 */
[----:B------:R-:W-:-:S03]  /*0270*/  IMAD.X R5, R3, 0x1, R5, P1 ;  /* 0x0000000103057824 */ /* 0x000fc600008e0605 */
[----:B------:R-:W-:Y:S02]  /*0280*/  ISETP.GE.U32.OR.EX P0, PT, R19, UR9, !P2, P0 ;  /* 0x0000000913007c0c */ /* 0x000fe4000d706500 */
[----:B0-----:R-:W-:-:S05]  /*0290*/  IADD3 R22, P2, PT, R1, UR4, RZ ;  /* 0x0000000401167c10 */ /* 0x001fca000ff5e0ff */
[----:B------:R-:W-:-:S06]  /*02a0*/  IMAD.X R2, RZ, RZ, UR5, P2 ;  /* 0x00000005ff027e24 */ /* 0x000fcc00090e06ff */
[----:B----4-:R-:W-:Y:S05]  /*02b0*/  @P0 BRA `(.L_x_24) ;  /* 0x0000000400ec0947 */ /* 0x010fea0003800000 */
[--C-:B------:R-:W-:Y:S01]  /*02c0*/  SHF.R.U32.HI R3, RZ, 0x2, R5.reuse ;  /* 0x00000002ff037819 */ /* 0x100fe20000011605 */
[-C--:B------:R-:W-:Y:S01]  /*02d0*/  IMAD R4, R5, R18.reuse, RZ ;  /* 0x0000001205047224 */ /* 0x080fe200078e02ff */
[----:B------:R-:W-:Y:S02]  /*02e0*/  SHF.R.U64 R7, R9, 0x2, R5 ;  /* 0x0000000209077819 */ /* 0x000fe40000001205 */
[----:B------:R-:W-:Y:S02]  /*02f0*/  CS2R R12, SRZ ;  /* 0x00000000000c7805 */ /* 0x000fe4000001ff00 */
[----:B------:R-:W-:Y:S01]  /*0300*/  SHF.R.U64 R0, R0, 0x6, R11 ;  /* 0x0000000600007819 */ /* 0x000fe2000000120b */
[-C--:B------:R-:W-:Y:S02]  /*0310*/  IMAD R3, R3, R18.reuse, RZ ;  /* 0x0000001203037224 */ /* 0x080fe400078e02ff */
[C---:B------:R-:W-:Y:S02]  /*0320*/  IMAD R5, R19.reuse, R9, R4 ;  /* 0x0000000913057224 */ /* 0x040fe400078e0204 */
[----:B------:R-:W-:Y:S01]  /*0330*/  IMAD R15, R19, R7, R3 ;  /* 0x00000007130f7224 */ /* 0x000fe200078e0203 */
[----:B------:R-:W-:Y:S01]  /*0340*/  SHF.R.U32.HI R3, RZ, 0x6, R11 ;  /* 0x00000006ff037819 */ /* 0x000fe2000001160b */
[----:B------:R-:W-:-:S04]  /*0350*/  IMAD.WIDE.U32 R6, R7, R18, RZ ;  /* 0x0000001207067225 */ /* 0x000fc800078e00ff */
[----:B------:R-:W-:Y:S01]  /*0360*/  IMAD.WIDE.U32 R8, R9, R18, RZ ;  /* 0x0000001209087225 */ /* 0x000fe200078e00ff */
[----:B------:R-:W-:-:S03]  /*0370*/  IADD3 R15, PT, PT, R7, R15, RZ ;  /* 0x0000000f070f7210 */ /* 0x000fc60007ffe0ff */
[----:B------:R-:W-:-:S07]  /*0380*/  IMAD.IADD R14, R9, 0x1, R5 ;  /* 0x00000001090e7824 */ /* 0x000fce00078e0205 */
.L_x_26:
[----:B------:R-:W0:Y:S01]  /*0390*/  LDCU.128 UR4, c[0x0][0x380] ;  /* 0x00007000ff0477ac */ /* 0x000e220008000c00 */
[----:B------:R-:W-:-:S04]  /*03a0*/  LEA R4, P0, R13, R6, 0x4 ;  /* 0x000000060d047211 */ /* 0x000fc800078020ff */
[----:B------:R-:W-:Y:S02]  /*03b0*/  LEA.HI.X R5, R13, R15, R12, 0x4, P0 ;  /* 0x0000000f0d057211 */ /* 0x000fe400000f240c */
[----:B01----:R-:W-:-:S04]  /*03c0*/  LEA R10, P1, R4, UR4, 0x2 ;  /* 0x00000004040a7c11 */ /* 0x003fc8000f8210ff */
[----:B------:R-:W-:-:S05]  /*03d0*/  LEA.HI.X R11, R4, UR5, R5, 0x2, P1 ;  /* 0x00000005040b7c11 */ /* 0x000fca00088f1405 */
[----:B------:R-:W2:Y:S01]  /*03e0*/  LDG.E R17, desc[UR38][R10.64] ;  /* 0x000000260a117981 */ /* 0x000ea2000c1e1900 */
[----:B------:R-:W-:-:S04]  /*03f0*/  LEA R5, P0, R13, R8, 0x6 ;  /* 0x000000080d057211 */ /* 0x000fc800078030ff */
[----:B------:R-:W-:Y:S02]  /*0400*/  LEA R4, P1, R5, UR6, 0x2 ;  /* 0x0000000605047c11 */ /* 0x000fe4000f8210ff */
[----:B------:R-:W-:-:S04]  /*0410*/  LEA.HI.X R16, R13, R14, R12, 0x6, P0 ;  /* 0x0000000e0d107211 */ /* 0x000fc800000f340c */
[----:B------:R-:W-:-:S05]  /*0420*/  LEA.HI.X R5, R5, UR7, R16, 0x2, P1 ;  /* 0x0000000705057c11 */ /* 0x000fca00088f1410 */
[----:B--2---:R0:W-:Y:S04]  /*0430*/  STG.E desc[UR38][R4.64], R17 ;  /* 0x0000001104007986 */ /* 0x0041e8000c101926 */
[----:B------:R-:W2:Y:S04]  /*0440*/  LDG.E R21, desc[UR38][R10.64+0x4] ;  /* 0x000004260a157981 */ /* 0x000ea8000c1e1900 */
[----:B--2---:R1:W-:Y:S04]  /*0450*/  STG.E desc[UR38][R4.64+0x4], R21 ;  /* 0x0000041504007986 */ /* 0x0043e8000c101926 */
[----:B------:R-:W2:Y:S04]  /*0460*/  LDG.E R23, desc[UR38][R10.64+0x8] ;  /* 0x000008260a177981 */ /* 0x000ea8000c1e1900 */
[----:B--2---:R2:W-:Y:S04]  /*0470*/  STG.E desc[UR38][R4.64+0x8], R23 ;  /* 0x0000081704007986 */ /* 0x0045e8000c101926 */
[----:B------:R-:W3:Y:S04]  /*0480*/  LDG.E R25, desc[UR38][R10.64+0xc] ;  /* 0x00000c260a197981 */ /* 0x000ee8000c1e1900 */
[----:B---3--:R3:W-:Y:S04]  /*0490*/  STG.E desc[UR38][R4.64+0xc], R25 ;  /* 0x00000c1904007986 */ /* 0x0087e8000c101926 */
[----:B------:R-:W4:Y:S04]  /*04a0*/  LDG.E R27, desc[UR38][R10.64+0x10] ;  /* 0x000010260a1b7981 */ /* 0x000f28000c1e1900 */
[----:B----4-:R4:W-:Y:S04]  /*04b0*/  STG.E desc[UR38][R4.64+0x10], R27 ;  /* 0x0000101b04007986 */ /* 0x0109e8000c101926 */
[----:B------:R-:W5:Y:S04]  /*04c0*/  LDG.E R29, desc[UR38][R10.64+0x14] ;  /* 0x000014260a1d7981 */ /* 0x000f68000c1e1900 */
[----:B-----5:R5:W-:Y:S04]  /*04d0*/  STG.E desc[UR38][R4.64+0x14], R29 ;  /* 0x0000141d04007986 */ /* 0x020be8000c101926 */
[----:B0-----:R-:W2:Y:S04]  /*04e0*/  LDG.E R17, desc[UR38][R10.64+0x18] ;  /* 0x000018260a117981 */ /* 0x001ea8000c1e1900 */
[----:B--2---:R0:W-:Y:S04]  /*04f0*/  STG.E desc[UR38][R4.64+0x18], R17 ;  /* 0x0000181104007986 */ /* 0x0041e8000c101926 */
[----:B-1----:R-:W2:Y:S04]  /*0500*/  LDG.E R21, desc[UR38][R10.64+0x1c] ;  /* 0x00001c260a157981 */ /* 0x002ea8000c1e1900 */
[----:B--2---:R-:W-:Y:S04]  /*0510*/  STG.E desc[UR38][R4.64+0x1c], R21 ;  /* 0x00001c1504007986 */ /* 0x004fe8000c101926 */
[----:B------:R-:W2:Y:S04]  /*0520*/  LDG.E R23, desc[UR38][R10.64+0x20] ;  /* 0x000020260a177981 */ /* 0x000ea8000c1e1900 */
[----:B--2---:R1:W-:Y:S04]  /*0530*/  STG.E desc[UR38][R4.64+0x20], R23 ;  /* 0x0000201704007986 */ /* 0x0043e8000c101926 */
[----:B---3--:R-:W2:Y:S04]  /*0540*/  LDG.E R25, desc[UR38][R10.64+0x24] ;  /* 0x000024260a197981 */ /* 0x008ea8000c1e1900 */
[----:B--2---:R2:W-:Y:S04]  /*0550*/  STG.E desc[UR38][R4.64+0x24], R25 ;  /* 0x0000241904007986 */ /* 0x0045e8000c101926 */
[----:B----4-:R-:W3:Y:S04]  /*0560*/  LDG.E R27, desc[UR38][R10.64+0x28] ;  /* 0x000028260a1b7981 */ /* 0x010ee8000c1e1900 */
[----:B---3--:R-:W-:Y:S04]  /*0570*/  STG.E desc[UR38][R4.64+0x28], R27 ;  /* 0x0000281b04007986 */ /* 0x008fe8000c101926 */
[----:B-----5:R-:W3:Y:S04]  /*0580*/  LDG.E R29, desc[UR38][R10.64+0x2c] ;  /* 0x00002c260a1d7981 */ /* 0x020ee8000c1e1900 */
[----:B---3--:R-:W-:Y:S04]  /*0590*/  STG.E desc[UR38][R4.64+0x2c], R29 ;  /* 0x00002c1d04007986 */ /* 0x008fe8000c101926 */
[----:B0-----:R-:W3:Y:S04]  /*05a0*/  LDG.E R17, desc[UR38][R10.64+0x30] ;  /* 0x000030260a117981 */ /* 0x001ee8000c1e1900 */
[----:B---3--:R0:W-:Y:S04]  /*05b0*/  STG.E desc[UR38][R4.64+0x30], R17 ;  /* 0x0000301104007986 */ /* 0x0081e8000c101926 */
[----:B------:R-:W3:Y:S04]  /*05c0*/  LDG.E R16, desc[UR38][R10.64+0x34] ;  /* 0x000034260a107981 */ /* 0x000ee8000c1e1900 */
[----:B---3--:R3:W-:Y:S04]  /*05d0*/  STG.E desc[UR38][R4.64+0x34], R16 ;  /* 0x0000341004007986 */ /* 0x0087e8000c101926 */
[----:B-1----:R-:W4:Y:S04]  /*05e0*/  LDG.E R23, desc[UR38][R10.64+0x38] ;  /* 0x000038260a177981 */ /* 0x002f28000c1e1900 */
[----:B----4-:R3:W-:Y:S04]  /*05f0*/  STG.E desc[UR38][R4.64+0x38], R23 ;  /* 0x0000381704007986 */ /* 0x0107e8000c101926 */
[----:B--2---:R-:W2:Y:S01]  /*0600*/  LDG.E R25, desc[UR38][R10.64+0x3c] ;  /* 0x00003c260a197981 */ /* 0x004ea2000c1e1900 */
[----:B------:R-:W-:Y:S01]  /*0610*/  IADD3 R13, P0, PT, R13, 0x1, RZ ;  /* 0x000000010d0d7810 */ /* 0x000fe20007f1e0ff */
[----:B------:R-:W-:-:S02]  /*0620*/  IMAD.MOV.U32 R21, RZ, RZ, 0x28 ;  /* 0x00000028ff157424 */ /* 0x000fc400078e00ff */
[----:B0-----:R-:W-:Y:S02]  /*0630*/  IMAD.MOV.U32 R17, RZ, RZ, RZ ;  /* 0x000000ffff117224 */ /* 0x001fe400078e00ff */
[----:B------:R-:W-:Y:S01]  /*0640*/  IMAD.X R12, RZ, RZ, R12, P0 ;  /* 0x000000ffff0c7224 */ /* 0x000fe200000e060c */
[----:B------:R-:W-:-:S04]  /*0650*/  ISETP.NE.U32.AND P0, PT, R13, R0, PT ;  /* 0x000000000d00720c */ /* 0x000fc80003f05070 */
[----:B------:R-:W-:Y:S01]  /*0660*/  ISETP.NE.AND.EX P0, PT, R12, R3, PT, P0 ;  /* 0x000000030c00720c */ /* 0x000fe20003f05300 */
[----:B--2---:R3:W-:-:S12]  /*0670*/  STG.E desc[UR38][R4.64+0x3c], R25 ;  /* 0x00003c1904007986 */ /* 0x0047d8000c101926 */
.L_x_25:
[----:B-1----:R-:W-:-:S05]  /*0680*/  IADD3 R10, P1, PT, R21, R4, RZ ;  /* 0x00000004150a7210 */ /* 0x002fca0007f3e0ff */
[----:B------:R-:W-:-:S05]  /*0690*/  IMAD.X R11, R17, 0x1, R5, P1 ;  /* 0x00000001110b7824 */ /* 0x000fca00008e0605 */
[----:B------:R-:W2:Y:S04]  /*06a0*/  LDG.E R24, desc[UR38][R10.64+0x10] ;  /* 0x000010260a187981 */ /* 0x000ea8000c1e1900 */
[----:B---3--:R-:W3:Y:S04]  /*06b0*/  LDG.E R16, desc[UR38][R10.64+-0x4] ;  /* 0xfffffc260a107981 */ /* 0x008ee8000c1e1900 */
[----:B------:R-:W3:Y:S04]  /*06c0*/  LDG.E R23, desc[UR38][R10.64+-0x28] ;  /* 0xffffd8260a177981 */ /* 0x000ee8000c1e1900 */
[----:B------:R-:W4:Y:S01]  /*06d0*/  LDG.E R20, desc[UR38][R10.64+-0x24] ;  /* 0xffffdc260a147981 */ /* 0x000f22000c1e1900 */
[----:B--2---:R-:W-:-:S02]  /*06e0*/  SHF.L.W.U32.HI R25, R24, 0xf, R24 ;  /* 0x0000000f18197819 */ /* 0x004fc40000010e18 */
[--C-:B------:R-:W-:Y:S02]  /*06f0*/  SHF.L.W.U32.HI R26, R24, 0xd, R24.reuse ;  /* 0x0000000d181a7819 */ /* 0x100fe40000010e18 */
[----:B------:R-:W-:-:S04]  /*0700*/  SHF.R.U32.HI R24, RZ, 0xa, R24 ;  /* 0x0000000aff187819 */ /* 0x000fc80000011618 */
[----:B------:R-:W-:Y:S02]  /*0710*/  LOP3.LUT R26, R24, R25, R26, 0x96, !PT ;  /* 0x00000019181a7212 */ /* 0x000fe400078e961a */
[----:B------:R-:W2:Y:S04]  /*0720*/  LDG.E R24, desc[UR38][R10.64+0x14] ;  /* 0x000014260a187981 */ /* 0x000ea8000c1e1900 */
[----:B------:R-:W5:Y:S01]  /*0730*/  LDG.E R25, desc[UR38][R10.64] ;  /* 0x000000260a197981 */ /* 0x000f62000c1e1900 */
[----:B---3--:R-:W-:-:S03]  /*0740*/  IADD3 R23, PT, PT, R23, R26, R16 ;  /* 0x0000001a17177210 */ /* 0x008fc60007ffe010 */
[----:B------:R-:W3:Y:S01]  /*0750*/  LDG.E R16, desc[UR38][R10.64+-0x20] ;  /* 0xffffe0260a107981 */ /* 0x000ee2000c1e1900 */
[C-C-:B----4-:R-:W-:Y:S02]  /*0760*/  SHF.L.W.U32.HI R26, R20.reuse, 0x19, R20.reuse ;  /* 0x00000019141a7819 */ /* 0x150fe40000010e14 */
[--C-:B------:R-:W-:Y:S02]  /*0770*/  SHF.L.W.U32.HI R27, R20, 0xe, R20.reuse ;  /* 0x0000000e141b7819 */ /* 0x100fe40000010e14 */
[----:B------:R-:W-:-:S04]  /*0780*/  SHF.R.U32.HI R28, RZ, 0x3, R20 ;  /* 0x00000003ff1c7819 */ /* 0x000fc80000011614 */
[----:B------:R-:W-:Y:S02]  /*0790*/  LOP3.LUT R26, R28, R26, R27, 0x96, !PT ;  /* 0x0000001a1c1a7212 */ /* 0x000fe400078e961b */
[C-C-:B--2---:R-:W-:Y:S02]  /*07a0*/  SHF.L.W.U32.HI R27, R24.reuse, 0xf, R24.reuse ;  /* 0x0000000f181b7819 */ /* 0x144fe40000010e18 */
[--C-:B------:R-:W-:Y:S02]  /*07b0*/  SHF.L.W.U32.HI R28, R24, 0xd, R24.reuse ;  /* 0x0000000d181c7819 */ /* 0x100fe40000010e18 */
[----:B------:R-:W-:-:S04]  /*07c0*/  SHF.R.U32.HI R24, RZ, 0xa, R24 ;  /* 0x0000000aff187819 */ /* 0x000fc80000011618 */
[----:B------:R-:W-:Y:S01]  /*07d0*/  LOP3.LUT R24, R24, R27, R28, 0x96, !PT ;  /* 0x0000001b18187212 */ /* 0x000fe200078e961c */
[----:B------:R-:W-:Y:S01]  /*07e0*/  IMAD.IADD R27, R26, 0x1, R23 ;  /* 0x000000011a1b7824 */ /* 0x000fe200078e0217 */
[----:B---3--:R-:W-:Y:S01]  /*07f0*/  SHF.L.W.U32.HI R29, R16, 0xe, R16 ;  /* 0x0000000e101d7819 */ /* 0x008fe20000010e10 */
[----:B------:R-:W2:Y:S01]  /*0800*/  LDG.E R28, desc[UR38][R10.64+0x4] ;  /* 0x000004260a1c7981 */ /* 0x000ea2000c1e1900 */
[----:B-----5:R-:W-:Y:S02]  /*0810*/  IADD3 R25, PT, PT, R20, R24, R25 ;  /* 0x0000001814197210 */ /* 0x020fe40007ffe019 */
[C-C-:B------:R-:W-:Y:S01]  /*0820*/  SHF.L.W.U32.HI R23, R27.reuse, 0xf, R27.reuse ;  /* 0x0000000f1b177819 */ /* 0x140fe20000010e1b */
[----:B------:R-:W3:Y:S01]  /*0830*/  LDG.E R26, desc[UR38][R10.64+-0x18] ;  /* 0xffffe8260a1a7981 */ /* 0x000ee2000c1e1900 */
[--C-:B------:R-:W-:Y:S02]  /*0840*/  SHF.L.W.U32.HI R20, R27, 0xd, R27.reuse ;  /* 0x0000000d1b147819 */ /* 0x100fe40000010e1b */
[----:B------:R-:W-:Y:S01]  /*0850*/  SHF.R.U32.HI R24, RZ, 0xa, R27 ;  /* 0x0000000aff187819 */ /* 0x000fe2000001161b */
[----:B------:R0:W-:Y:S03]  /*0860*/  STG.E desc[UR38][R10.64+0x18], R27 ;  /* 0x0000181b0a007986 */ /* 0x0001e6000c101926 */
[----:B------:R-:W-:-:S02]  /*0870*/  LOP3.LUT R23, R24, R23, R20, 0x96, !PT ;  /* 0x0000001718177212 */ /* 0x000fc400078e9614 */
[--C-:B------:R-:W-:Y:S02]  /*0880*/  SHF.L.W.U32.HI R20, R16, 0x19, R16.reuse ;  /* 0x0000001910147819 */ /* 0x100fe40000010e10 */
[----:B------:R-:W-:-:S04]  /*0890*/  SHF.R.U32.HI R24, RZ, 0x3, R16 ;  /* 0x00000003ff187819 */ /* 0x000fc80000011610 */
[----:B------:R-:W-:-:S05]  /*08a0*/  LOP3.LUT R20, R24, R20, R29, 0x96, !PT ;  /* 0x0000001418147212 */ /* 0x000fca00078e961d */
[----:B------:R-:W-:-:S05]  /*08b0*/  IMAD.IADD R29, R20, 0x1, R25 ;  /* 0x00000001141d7824 */ /* 0x000fca00078e0219 */
[C-C-:B------:R-:W-:Y:S02]  /*08c0*/  SHF.L.W.U32.HI R25, R29.reuse, 0xd, R29.reuse ;  /* 0x0000000d1d197819 */ /* 0x140fe40000010e1d */
[--C-:B------:R-:W-:Y:S02]  /*08d0*/  SHF.L.W.U32.HI R20, R29, 0xf, R29.reuse ;  /* 0x0000000f1d147819 */ /* 0x100fe40000010e1d */
[----:B------:R-:W-:-:S04]  /*08e0*/  SHF.R.U32.HI R24, RZ, 0xa, R29 ;  /* 0x0000000aff187819 */ /* 0x000fc8000001161d */
[----:B------:R-:W-:Y:S02]  /*08f0*/  LOP3.LUT R20, R24, R20, R25, 0x96, !PT ;  /* 0x0000001418147212 */ /* 0x000fe400078e9619 */
[----:B------:R-:W4:Y:S04]  /*0900*/  LDG.E R25, desc[UR38][R10.64+-0x1c] ;  /* 0xffffe4260a197981 */ /* 0x000f28000c1e1900 */
[----:B------:R-:W5:Y:S01]  /*0910*/  LDG.E R24, desc[UR38][R10.64+0x8] ;  /* 0x000008260a187981 */ /* 0x000f62000c1e1900 */
[----:B------:R-:W-:-:S03]  /*0920*/  IADD3 R21, P2, PT, R21, 0x10, RZ ;  /* 0x0000001015157810 */ /* 0x000fc60007f5e0ff */
[----:B------:R1:W-:Y:S01]  /*0930*/  STG.E desc[UR38][R10.64+0x1c], R29 ;  /* 0x00001c1d0a007986 */ /* 0x0003e2000c101926 */
[----:B------:R-:W-:Y:S01]  /*0940*/  ISETP.NE.U32.AND P1, PT, R21, 0xe8, PT ;  /* 0x000000e81500780c */ /* 0x000fe20003f25070 */
[----:B------:R-:W-:-:S05]  /*0950*/  IMAD.X R17, RZ, RZ, R17, P2 ;  /* 0x000000ffff117224 */ /* 0x000fca00010e0611 */
[----:B------:R-:W-:Y:S02]  /*0960*/  ISETP.NE.AND.EX P1, PT, R17, RZ, PT, P1 ;  /* 0x000000ff1100720c */ /* 0x000fe40003f25310 */
[----:B--2---:R-:W-:Y:S02]  /*0970*/  IADD3 R23, PT, PT, R16, R23, R28 ;  /* 0x0000001710177210 */ /* 0x004fe40007ffe01c */
[C-C-:B----4-:R-:W-:Y:S02]  /*0980*/  SHF.L.W.U32.HI R16, R25.reuse, 0x19, R25.reuse ;  /* 0x0000001919107819 */ /* 0x150fe40000010e19 */
[--C-:B0-----:R-:W-:Y:S02]  /*0990*/  SHF.L.W.U32.HI R27, R25, 0xe, R25.reuse ;  /* 0x0000000e191b7819 */ /* 0x101fe40000010e19 */
[----:B------:R-:W-:-:S04]  /*09a0*/  SHF.R.U32.HI R28, RZ, 0x3, R25 ;  /* 0x00000003ff1c7819 */ /* 0x000fc80000011619 */
[----:B------:R-:W-:Y:S02]  /*09b0*/  LOP3.LUT R16, R28, R16, R27, 0x96, !PT ;  /* 0x000000101c107212 */ /* 0x000fe400078e961b */
[----:B-----5:R-:W-:Y:S02]  /*09c0*/  IADD3 R27, PT, PT, R25, R20, R24 ;  /* 0x00000014191b7210 */ /* 0x020fe40007ffe018 */
[C-C-:B---3--:R-:W-:Y:S02]  /*09d0*/  SHF.L.W.U32.HI R20, R26.reuse, 0x19, R26.reuse ;  /* 0x000000191a147819 */ /* 0x148fe40000010e1a */
[--C-:B------:R-:W-:Y:S02]  /*09e0*/  SHF.L.W.U32.HI R25, R26, 0xe, R26.reuse ;  /* 0x0000000e1a197819 */ /* 0x100fe40000010e1a */
[----:B------:R-:W-:-:S04]  /*09f0*/  SHF.R.U32.HI R26, RZ, 0x3, R26 ;  /* 0x00000003ff1a7819 */ /* 0x000fc8000001161a */
[----:B------:R-:W-:Y:S02]  /*0a00*/  LOP3.LUT R20, R26, R20, R25, 0x96, !PT ;  /* 0x000000141a147212 */ /* 0x000fe400078e9619 */
[----:B------:R-:W-:-:S03]  /*0a10*/  IADD3 R23, PT, PT, R16, R23, RZ ;  /* 0x0000001710177210 */ /* 0x000fc60007ffe0ff */
[----:B------:R-:W-:Y:S02]  /*0a20*/  IMAD.IADD R27, R20, 0x1, R27 ;  /* 0x00000001141b7824 */ /* 0x000fe400078e021b */
[----:B------:R1:W-:Y:S04]  /*0a30*/  STG.E desc[UR38][R10.64+0x20], R23 ;  /* 0x000020170a007986 */ /* 0x0003e8000c101926 */
[----:B------:R1:W-:Y:S01]  /*0a40*/  STG.E desc[UR38][R10.64+0x24], R27 ;  /* 0x0000241b0a007986 */ /* 0x0003e2000c101926 */
[----:B------:R-:W-:Y:S05]  /*0a50*/  @P1 BRA `(.L_x_25) ;  /* 0xfffffffc00081947 */ /* 0x000fea000383ffff */
[----:B------:R-:W-:Y:S05]  /*0a60*/  @P0 BRA `(.L_x_26) ;  /* 0xfffffff800480947 */ /* 0x000fea000383ffff */
.L_x_24:
[----:B------:R-:W-:Y:S05]  /*0a70*/  BSYNC.RECONVERGENT B0 ;  /* 0x0000000000007941 */ /* 0x000fea0003800200 */
.L_x_23:
[----:B------:R-:W0:Y:S01]  /*0a80*/  LDCU.64 UR40, c[0x0][0x388] ;  /* 0x00007100ff2877ac */ /* 0x000e220008000a00 */
[----:B------:R-:W-:Y:S01]  /*0a90*/  ISETP.NE.U32.AND P0, PT, R18, RZ, PT ;  /* 0x000000ff1200720c */ /* 0x000fe20003f05070 */
[----:B------:R-:W-:Y:S01]  /*0aa0*/  BSSY.RECONVERGENT B6, `(.L_x_27) ;  /* 0x00000e7000067945 */ /* 0x000fe20003800200 */
[----:B------:R-:W-:Y:S02]  /*0ab0*/  UMOV UR36, 0x20 ;  /* 0x0000002000247882 */ /* 0x000fe40000000000 */
[----:B------:R-:W-:Y:S01]  /*0ac0*/  ISETP.NE.AND.EX P0, PT, R19, RZ, PT, P0 ;  /* 0x000000ff1300720c */ /* 0x000fe20003f05300 */
[----:B------:R-:W-:Y:S02]  /*0ad0*/  UMOV UR37, 0x0 ;  /* 0x0000000000257882 */ /* 0x000fe40000000000 */
[----:B0-----:R-:W-:-:S10]  /*0ae0*/  UIMAD.WIDE.U32 UR36, UR40, 0x1, UR36 ;  /* 0x00000001282478a5 */ /* 0x001fd4000f8e0024 */
[----:B------:R-:W-:Y:S05]  /*0af0*/  @P0 BRA `(.L_x_28) ;  /* 0x0000000c00840947 */ /* 0x000fea0003800000 */
[----:B------:R-:W-:Y:S01]  /*0b00*/  UIADD3 UR4, UPT, UPT, UR37, UR41, URZ ;  /* 0x0000002925047290 */ /* 0x000fe2000fffe0ff */
[----:B------:R-:W-:Y:S02]  /*0b10*/  IMAD.U32 R4, RZ, RZ, UR36 ;  /* 0x00000024ff047e24 */ /* 0x000fe4000f8e00ff */
[----:B------:R-:W-:Y:S02]  /*0b20*/  HFMA2 R25, -RZ, RZ, 0, 0 ;  /* 0x00000000ff197431 */ /* 0x000fe400000001ff */
[----:B------:R-:W-:Y:S02]  /*0b30*/  IMAD.U32 R5, RZ, RZ, UR37 ;  /* 0x00000025ff057e24 */ /* 0x000fe4000f8e00ff */
[----:B------:R-:W-:Y:S02]  /*0b40*/  IMAD.MOV.U32 R26, RZ, RZ, RZ ;  /* 0x000000ffff1a7224 */ /* 0x000fe400078e00ff */
[----:B------:R-:W-:Y:S02]  /*0b50*/  IMAD.MOV.U32 R16, RZ, RZ, R4 ;  /* 0x000000ffff107224 */ /* 0x000fe400078e0004 */
[----:B------:R-:W-:-:S07]  /*0b60*/  IMAD.U32 R17, RZ, RZ, UR4 ;  /* 0x00000004ff117e24 */ /* 0x000fce000f8e00ff */
.L_x_45:
[----:B------:R-:W2:Y:S01]  /*0b70*/  LDG.E R3, desc[UR38][R16.64+-0x20] ;  /* 0xffffe02610037981 */ /* 0x000ea2000c1e1900 */
[----:B------:R-:W0:Y:S01]  /*0b80*/  LDCU UR4, c[0x0][0x2f8] ;  /* 0x00005f00ff0477ac */ /* 0x000e220008000800 */
[----:B------:R-:W-:Y:S01]  /*0b90*/  MOV R8, 0x0 ;  /* 0x0000000000087802 */ /* 0x000fe20000000f00 */
[----:B-1----:R-:W-:Y:S01]  /*0ba0*/  IMAD.MOV.U32 R27, RZ, RZ, R25 ;  /* 0x000000ffff1b7224 */ /* 0x002fe200078e0019 */
[----:B------:R-:W-:Y:S01]  /*0bb0*/  MOV R7, R2 ;  /* 0x0000000200077202 */ /* 0x000fe20000000f00 */
[----:B------:R-:W-:-:S03]  /*0bc0*/  IMAD.MOV.U32 R6, RZ, RZ, R22 ;  /* 0x000000ffff067224 */ /* 0x000fc600078e0016 */
[----:B------:R-:W1:Y:S01]  /*0bd0*/  LDC.64 R8, c[0x4][R8] ;  /* 0x0100000008087b82 */ /* 0x000e620000000a00 */
[----:B0-----:R-:W-:Y:S01]  /*0be0*/  VIADD R24, R22, -UR4 ;  /* 0x8000000416187c36 */ /* 0x001fe20008000000 */
[----:B------:R-:W0:Y:S04]  /*0bf0*/  LDCU.64 UR4, c[0x4][0x38] ;  /* 0x01000700ff0477ac */ /* 0x000e280008000a00 */
[----:B------:R3:W-:Y:S01]  /*0c00*/  STL.64 [R24], R26 ;  /* 0x0000001a18007387 */ /* 0x0007e20000100a00 */
[----:B0-----:R-:W-:Y:S02]  /*0c10*/  IMAD.U32 R4, RZ, RZ, UR4 ;  /* 0x00000004ff047e24 */ /* 0x001fe4000f8e00ff */
[----:B------:R-:W-:Y:S01]  /*0c20*/  IMAD.U32 R5, RZ, RZ, UR5 ;  /* 0x00000005ff057e24 */ /* 0x000fe2000f8e00ff */
[----:B-12---:R3:W-:Y:S06]  /*0c30*/  STL [R24+0x8], R3 ;  /* 0x0000080318007387 */ /* 0x0067ec0000100800 */
[----:B------:R-:W-:-:S07]  /*0c40*/  LEPC R20, `(.L_x_29) ;  /* 0x000000001014794e */ /* 0x000fce0000000000 */
[----:B---3--:R-:W-:Y:S05]  /*0c50*/  CALL.ABS.NOINC R8 ;  /* 0x0000000008007343 */ /* 0x008fea0003c00000 */
.L_x_29:
[----:B------:R-:W2:Y:S01]  /*0c60*/  LDG.E R3, desc[UR38][R16.64+-0x1c] ;  /* 0xffffe42610037981 */ /* 0x000ea2000c1e1900 */
[----:B------:R-:W-:Y:S01]  /*0c70*/  IADD3 R10, P0, PT, R26, 0x1, RZ ;  /* 0x000000011a0a7810 */ /* 0x000fe20007f1e0ff */
[----:B------:R-:W0:Y:S01]  /*0c80*/  LDCU.64 UR4, c[0x4][0x38] ;  /* 0x01000700ff0477ac */ /* 0x000e220008000a00 */
[----:B------:R-:W-:Y:S01]  /*0c90*/  MOV R23, 0x0 ;  /* 0x0000000000177802 */ /* 0x000fe20000000f00 */
[----:B------:R-:W-:Y:S02]  /*0ca0*/  IMAD.MOV.U32 R6, RZ, RZ, R22 ;  /* 0x000000ffff067224 */ /* 0x000fe400078e0016 */
[----:B------:R-:W-:Y:S01]  /*0cb0*/  IMAD.X R11, RZ, RZ, R25, P0 ;  /* 0x000000ffff0b7224 */ /* 0x000fe200000e0619 */
[----:B------:R1:W3:Y:S01]  /*0cc0*/  LDC.64 R8, c[0x4][R23] ;  /* 0x0100000017087b82 */ /* 0x0002e20000000a00 */
[----:B------:R-:W-:-:S03]  /*0cd0*/  IMAD.MOV.U32 R7, RZ, RZ, R2 ;  /* 0x000000ffff077224 */ /* 0x000fc600078e0002 */
[----:B------:R1:W-:Y:S01]  /*0ce0*/  STL.64 [R24], R10 ;  /* 0x0000000a18007387 */ /* 0x0003e20000100a00 */
[----:B0-----:R-:W-:Y:S02]  /*0cf0*/  IMAD.U32 R4, RZ, RZ, UR4 ;  /* 0x00000004ff047e24 */ /* 0x001fe4000f8e00ff */
[----:B------:R-:W-:Y:S01]  /*0d00*/  IMAD.U32 R5, RZ, RZ, UR5 ;  /* 0x00000005ff057e24 */ /* 0x000fe2000f8e00ff */
[----:B--23--:R1:W-:Y:S06]  /*0d10*/  STL [R24+0x8], R3 ;  /* 0x0000080318007387 */ /* 0x00c3ec0000100800 */
[----:B------:R-:W-:-:S07]  /*0d20*/  LEPC R20, `(.L_x_30) ;  /* 0x000000001014794e */ /* 0x000fce0000000000 */
[----:B-1----:R-:W-:Y:S05]  /*0d30*/  CALL.ABS.NOINC R8 ;  /* 0x0000000008007343 */ /* 0x002fea0003c00000 */
.L_x_30:
[----:B------:R-:W2:Y:S01]  /*0d40*/  LDG.E R3, desc[UR38][R16.64+-0x18] ;  /* 0xffffe82610037981 */ /* 0x000ea2000c1e1900 */
[----:B------:R-:W-:Y:S01]  /*0d50*/  IADD3 R10, P0, PT, R26, 0x2, RZ ;  /* 0x000000021a0a7810 */ /* 0x000fe20007f1e0ff */
[----:B------:R0:W1:Y:S01]  /*0d60*/  LDC.64 R8, c[0x4][R23] ;  /* 0x0100000017087b82 */ /* 0x0000620000000a00 */
[----:B------:R-:W3:Y:S01]  /*0d70*/  LDCU.64 UR4, c[0x4][0x38] ;  /* 0x01000700ff0477ac */ /* 0x000ee20008000a00 */
[----:B------:R-:W-:Y:S02]  /*0d80*/  IMAD.MOV.U32 R6, RZ, RZ, R22 ;  /* 0x000000ffff067224 */ /* 0x000fe400078e0016 */
[----:B------:R-:W-:Y:S02]  /*0d90*/  IMAD.X R11, RZ, RZ, R25, P0 ;  /* 0x000000ffff0b7224 */ /* 0x000fe400000e0619 */
[----:B------:R-:W-:-:S03]  /*0da0*/  IMAD.MOV.U32 R7, RZ, RZ, R2 ;  /* 0x000000ffff077224 */ /* 0x000fc600078e0002 */
[----:B------:R0:W-:Y:S01]  /*0db0*/  STL.64 [R24], R10 ;  /* 0x0000000a18007387 */ /* 0x0001e20000100a00 */
[----:B---3--:R-:W-:Y:S01]  /*0dc0*/  MOV R4, UR4 ;  /* 0x0000000400047c02 */ /* 0x008fe20008000f00 */
[----:B------:R-:W-:Y:S02]  /*0dd0*/  IMAD.U32 R5, RZ, RZ, UR5 ;  /* 0x00000005ff057e24 */ /* 0x000fe4000f8e00ff */
[----:B-12---:R0:W-:Y:S05]  /*0de0*/  STL [R24+0x8], R3 ;  /* 0x0000080318007387 */ /* 0x0061ea0000100800 */
[----:B------:R-:W-:-:S07]  /*0df0*/  LEPC R20, `(.L_x_31) ;  /* 0x000000001014794e */ /* 0x000fce0000000000 */
[----:B0-----:R-:W-:Y:S05]  /*0e00*/  CALL.ABS.NOINC R8 ;  /* 0x0000000008007343 */ /* 0x001fea0003c00000 */
.L_x_31:
[----:B------:R-:W2:Y:S01]  /*0e10*/  LDG.E R3, desc[UR38][R16.64+-0x14] ;  /* 0xffffec2610037981 */ /* 0x000ea2000c1e1900 */
[----:B------:R-:W-:Y:S01]  /*0e20*/  IADD3 R10, P0, PT, R26, 0x3, RZ ;  /* 0x000000031a0a7810 */ /* 0x000fe20007f1e0ff */
[----:B------:R0:W1:Y:S01]  /*0e30*/  LDC.64 R8, c[0x4][R23] ;  /* 0x0100000017087b82 */ /* 0x0000620000000a00 */
[----:B------:R-:W3:Y:S01]  /*0e40*/  LDCU.64 UR4, c[0x4][0x38] ;  /* 0x01000700ff0477ac */ /* 0x000ee20008000a00 */
[----:B------:R-:W-:Y:S01]  /*0e50*/  MOV R6, R22 ;  /* 0x0000001600067202 */ /* 0x000fe20000000f00 */
[----:B------:R-:W-:Y:S02]  /*0e60*/  IMAD.MOV.U32 R7, RZ, RZ, R2 ;  /* 0x000000ffff077224 */ /* 0x000fe400078e0002 */
[----:B------:R-:W-:-:S05]  /*0e70*/  IMAD.X R11, RZ, RZ, R25, P0 ;  /* 0x000000ffff0b7224 */ /* 0x000fca00000e0619 */
[----:B------:R0:W-:Y:S01]  /*0e80*/  STL.64 [R24], R10 ;  /* 0x0000000a18007387 */ /* 0x0001e20000100a00 */
[----:B---3--:R-:W-:Y:S02]  /*0e90*/  IMAD.U32 R4, RZ, RZ, UR4 ;  /* 0x00000004ff047e24 */ /* 0x008fe4000f8e00ff */
[----:B------:R-:W-:Y:S01]  /*0ea0*/  IMAD.U32 R5, RZ, RZ, UR5 ;  /* 0x00000005ff057e24 */ /* 0x000fe2000f8e00ff */
[----:B-12---:R0:W-:Y:S06]  /*0eb0*/  STL [R24+0x8], R3 ;  /* 0x0000080318007387 */ /* 0x0061ec0000100800 */
[----:B------:R-:W-:-:S07]  /*0ec0*/  LEPC R20, `(.L_x_32) ;  /* 0x000000001014794e */ /* 0x000fce0000000000 */
[----:B0-----:R-:W-:Y:S05]  /*0ed0*/  CALL.ABS.NOINC R8 ;  /* 0x0000000008007343 */ /* 0x001fea0003c00000 */
.L_x_32:
        /* <DEDUP_REMOVED lines=8> */
[----:B---3--:R-:W-:Y:S02]  /*0f60*/  IMAD.U32 R4, RZ, RZ, UR4 ;  /* 0x00000004ff047e24 */ /* 0x008fe4000f8e00ff */
[----:B------:R-:W-:Y:S01]  /*0f70*/  IMAD.U32 R5, RZ, RZ, UR5 ;  /* 0x00000005ff057e24 */ /* 0x000fe2000f8e00ff */
[----:B-12---:R0:W-:Y:S06]  /*0f80*/  STL [R24+0x8], R3 ;  /* 0x0000080318007387 */ /* 0x0061ec0000100800 */
[----:B------:R-:W-:-:S07]  /*0f90*/  LEPC R20, `(.L_x_33) ;  /* 0x000000001014794e */ /* 0x000fce0000000000 */
[----:B0-----:R-:W-:Y:S05]  /*0fa0*/  CALL.ABS.NOINC R8 ;  /* 0x0000000008007343 */ /* 0x001fea0003c00000 */
.L_x_33:
[----:B------:R-:W2:Y:S01]  /*0fb0*/  LDG.E R3, desc[UR38][R16.64+-0xc] ;  /* 0xfffff42610037981 */ /* 0x000ea2000c1e1900 */
[----:B------:R-:W-:Y:S01]  /*0fc0*/  IADD3 R10, P0, PT, R26, 0x5, RZ ;  /* 0x000000051a0a7810 */ /* 0x000fe20007f1e0ff */
[----:B------:R0:W1:Y:S01]  /*0fd0*/  LDC.64 R8, c[0x4][R23] ;  /* 0x0100000017087b82 */ /* 0x0000620000000a00 */
[----:B------:R-:W3:Y:S01]  /*0fe0*/  LDCU.64 UR4, c[0x4][0x38] ;  /* 0x01000700ff0477ac */ /* 0x000ee20008000a00 */
[----:B------:R-:W-:Y:S01]  /*0ff0*/  IMAD.MOV.U32 R6, RZ, RZ, R22 ;  /* 0x000000ffff067224 */ /* 0x000fe200078e0016 */
[----:B------:R-:W-:Y:S01]  /*1000*/  IADD3.X R11, PT, PT, RZ, R25, RZ, P0, !PT ;  /* 0x00000019ff0b7210 */ /* 0x000fe200007fe4ff */
[----:B------:R-:W-:-:S04]  /*1010*/  IMAD.MOV.U32 R7, RZ, RZ, R2 ;  /* 0x000000ffff077224 */ /* 0x000fc800078e0002 */
[----:B------:R0:W-:Y:S01]  /*1020*/  STL.64 [R24], R10 ;  /* 0x0000000a18007387 */ /* 0x0001e20000100a00 */
[----:B---3--:R-:W-:Y:S02]  /*1030*/  IMAD.U32 R4, RZ, RZ, UR4 ;  /* 0x00000004ff047e24 */ /* 0x008fe4000f8e00ff */
[----:B------:R-:W-:Y:S01]  /*1040*/  IMAD.U32 R5, RZ, RZ, UR5 ;  /* 0x00000005ff057e24 */ /* 0x000fe2000f8e00ff */
[----:B-12---:R0:W-:Y:S06]  /*1050*/  STL [R24+0x8], R3 ;  /* 0x0000080318007387 */ /* 0x0061ec0000100800 */
[----:B------:R-:W-:-:S07]  /*1060*/  LEPC R20, `(.L_x_34) ;  /* 0x000000001014794e */ /* 0x000fce0000000000 */
[----:B0-----:R-:W-:Y:S05]  /*1070*/  CALL.ABS.NOINC R8 ;  /* 0x0000000008007343 */ /* 0x001fea0003c00000 */
.L_x_34:
        /* <DEDUP_REMOVED lines=8> */
[----:B---3--:R-:W-:Y:S01]  /*1100*/  IMAD.U32 R4, RZ, RZ, UR4 ;  /* 0x00000004ff047e24 */ /* 0x008fe2000f8e00ff */
[----:B------:R-:W-:Y:S02]  /*1110*/  MOV R5, UR5 ;  /* 0x0000000500057c02 */ /* 0x000fe40008000f00 */
[----:B-12---:R0:W-:Y:S05]  /*1120*/  STL [R24+0x8], R3 ;  /* 0x0000080318007387 */ /* 0x0061ea0000100800 */
[----:B------:R-:W-:-:S07]  /*1130*/  LEPC R20, `(.L_x_35) ;  /* 0x000000001014794e */ /* 0x000fce0000000000 */
[----:B0-----:R-:W-:Y:S05]  /*1140*/  CALL.ABS.NOINC R8 ;  /* 0x0000000008007343 */ /* 0x001fea0003c00000 */
.L_x_35:
[----:B------:R-:W2:Y:S01]  /*1150*/  LDG.E R3, desc[UR38][R16.64+-0x4] ;  /* 0xfffffc2610037981 */ /* 0x000ea2000c1e1900 */
[----:B------:R-:W-:Y:S01]  /*1160*/  IADD3 R10, P0, PT, R26, 0x7, RZ ;  /* 0x000000071a0a7810 */ /* 0x000fe20007f1e0ff */
[----:B------:R0:W1:Y:S01]  /*1170*/  LDC.64 R8, c[0x4][R23] ;  /* 0x0100000017087b82 */ /* 0x0000620000000a00 */
[----:B------:R-:W3:Y:S01]  /*1180*/  LDCU.64 UR4, c[0x4][0x38] ;  /* 0x01000700ff0477ac */ /* 0x000ee20008000a00 */
[----:B------:R-:W-:Y:S01]  /*1190*/  IMAD.MOV.U32 R6, RZ, RZ, R22 ;  /* 0x000000ffff067224 */ /* 0x000fe200078e0016 */
[----:B------:R-:W-:Y:S01]  /*11a0*/  MOV R7, R2 ;  /* 0x0000000200077202 */ /* 0x000fe20000000f00 */
[----:B------:R-:W-:-:S05]  /*11b0*/  IMAD.X R11, RZ, RZ, R25, P0 ;  /* 0x000000ffff0b7224 */ /* 0x000fca00000e0619 */
[----:B------:R0:W-:Y:S01]  /*11c0*/  STL.64 [R24], R10 ;  /* 0x0000000a18007387 */ /* 0x0001e20000100a00 */
[----:B---3--:R-:W-:Y:S02]  /*11d0*/  IMAD.U32 R4, RZ, RZ, UR4 ;  /* 0x00000004ff047e24 */ /* 0x008fe4000f8e00ff */
[----:B------:R-:W-:Y:S01]  /*11e0*/  IMAD.U32 R5, RZ, RZ, UR5 ;  /* 0x00000005ff057e24 */ /* 0x000fe2000f8e00ff */
[----:B-12---:R0:W-:Y:S06]  /*11f0*/  STL [R24+0x8], R3 ;  /* 0x0000080318007387 */ /* 0x0061ec0000100800 */
[----:B------:R-:W-:-:S07]  /*1200*/  LEPC R20, `(.L_x_36) ;  /* 0x000000001014794e */ /* 0x000fce0000000000 */
[----:B0-----:R-:W-:Y:S05]  /*1210*/  CALL.ABS.NOINC R8 ;  /* 0x0000000008007343 */ /* 0x001fea0003c00000 */
.L_x_36:
        /* <DEDUP_REMOVED lines=13> */
.L_x_37:
        /* <DEDUP_REMOVED lines=13> */
.L_x_38:
        /* <DEDUP_REMOVED lines=13> */
.L_x_39:
        /* <DEDUP_REMOVED lines=13> */
.L_x_40:
        /* <DEDUP_REMOVED lines=13> */
.L_x_41:
        /* <DEDUP_REMOVED lines=13> */
.L_x_42:
        /* <DEDUP_REMOVED lines=13> */
.L_x_43:
        /* <DEDUP_REMOVED lines=13> */
.L_x_44:
[----:B------:R-:W-:Y:S02]  /*18a0*/  IADD3 R26, P0, PT, R26, 0x10, RZ ;  /* 0x000000101a1a7810 */ /* 0x000fe40007f1e0ff */
[----:B------:R-:W-:-:S03]  /*18b0*/  IADD3 R16, P1, PT, R16, 0x40, RZ ;  /* 0x0000004010107810 */ /* 0x000fc60007f3e0ff */
[----:B------:R-:W-:Y:S01]  /*18c0*/  IMAD.X R25, RZ, RZ, R25, P0 ;  /* 0x000000ffff197224 */ /* 0x000fe200000e0619 */
[----:B------:R-:W-:Y:S02]  /*18d0*/  ISETP.NE.U32.AND P0, PT, R26, 0x40, PT ;  /* 0x000000401a00780c */ /* 0x000fe40003f05070 */
[----:B------:R-:W-:Y:S02]  /*18e0*/  IADD3.X R17, PT, PT, RZ, R17, RZ, P1, !PT ;  /* 0x00000011ff117210 */ /* 0x000fe40000ffe4ff */
[----:B------:R-:W-:-:S13]  /*18f0*/  ISETP.NE.AND.EX P0, PT, R25, RZ, PT, P0 ;  /* 0x000000ff1900720c */ /* 0x000fda0003f05300 */
[----:B------:R-:W-:Y:S05]  /*1900*/  @P0 BRA `(.L_x_45) ;  /* 0xfffffff000980947 */ /* 0x000fea000383ffff */
.L_x_28:
[----:B------:R-:W-:Y:S05]  /*1910*/  BSYNC.RECONVERGENT B6 ;  /* 0x0000000000067941 */ /* 0x000fea0003800200 */
.L_x_27:
[----:B------:R-:W0:Y:S02]  /*1920*/  LDCU.64 UR4, c[0x0][0x3b0] ;  /* 0x00007600ff0477ac */ /* 0x000e240008000a00 */
[----:B0-----:R-:W-:-:S04]  /*1930*/  UIADD3 UR4, UP0, UPT, UR4, -0x1, URZ ;  /* 0xffffffff04047890 */ /* 0x001fc8000ff1e0ff */
[----:B------:R-:W-:Y:S02]  /*1940*/  UIADD3.X UR5, UPT, UPT, UR5, -0x1, URZ, UP0, !UPT ;  /* 0xffffffff05057890 */ /* 0x000fe400087fe4ff */
[----:B------:R-:W-:-:S04]  /*1950*/  ISETP.NE.U32.AND P0, PT, R18, UR4, PT ;  /* 0x0000000412007c0c */ /* 0x000fc8000bf05070 */
[----:B------:R-:W-:-:S13]  /*1960*/  ISETP.NE.AND.EX P0, PT, R19, UR5, PT, P0 ;  /* 0x0000000513007c0c */ /* 0x000fda000bf05300 */
[----:B------:R-:W-:Y:S05]  /*1970*/  @P0 EXIT ;  /* 0x000000000000094d */ /* 0x000fea0003800000 */
[----:B------:R-:W0:Y:S01]  /*1980*/  LDCU.64 UR4, c[0x0][0x388] ;  /* 0x00007100ff0477ac */ /* 0x000e220008000a00 */
[----:B------:R-:W-:Y:S02]  /*1990*/  IMAD.MOV.U32 R24, RZ, RZ, RZ ;  /* 0x000000ffff187224 */ /* 0x000fe400078e00ff */
[----:B-1----:R-:W-:Y:S01]  /*19a0*/  IMAD.MOV.U32 R23, RZ, RZ, RZ ;  /* 0x000000ffff177224 */ /* 0x002fe200078e00ff */
[----:B0-----:R-:W-:-:S04]  /*19b0*/  UIADD3 UR4, UP0, UPT, UR4, 0x20, URZ ;  /* 0x0000002004047890 */ /* 0x001fc8000ff1e0ff */
[----:B------:R-:W-:Y:S02]  /*19c0*/  UIADD3.X UR5, UPT, UPT, URZ, UR5, URZ, UP0, !UPT ;  /* 0x00000005ff057290 */ /* 0x000fe400087fe4ff */
[----:B------:R-:W-:-:S04]  /*19d0*/  IMAD.U32 R16, RZ, RZ, UR4 ;  /* 0x00000004ff107e24 */ /* 0x000fc8000f8e00ff */
[----:B------:R-:W-:-:S07]  /*19e0*/  IMAD.U32 R17, RZ, RZ, UR5 ;  /* 0x00000005ff117e24 */ /* 0x000fce000f8e00ff */
.L_x_62:
[----:B------:R-:W2:Y:S01]  /*19f0*/  LDG.E R0, desc[UR38][R16.64+-0x20] ;  /* 0xffffe02610007981 */ /* 0x000ea2000c1e1900 */
[----:B------:R-:W0:Y:S01]  /*1a00*/  LDCU UR4, c[0x0][0x2f8] ;  /* 0x00005f00ff0477ac */ /* 0x000e220008000800 */
[----:B------:R-:W-:Y:S01]  /*1a10*/  IMAD.MOV.U32 R25, RZ, RZ, R23 ;  /* 0x000000ffff197224 */ /* 0x000fe200078e0017 */
[----:B------:R-:W-:Y:S01]  /*1a20*/  MOV R18, 0x0 ;  /* 0x0000000000127802 */ /* 0x000fe20000000f00 */
[----:B------:R-:W-:Y:S02]  /*1a30*/  IMAD.MOV.U32 R6, RZ, RZ, R22 ;  /* 0x000000ffff067224 */ /* 0x000fe400078e0016 */
[----:B------:R-:W-:Y:S01]  /*1a40*/  IMAD.MOV.U32 R7, RZ, RZ, R2 ;  /* 0x000000ffff077224 */ /* 0x000fe200078e0002 */
[----:B------:R1:W3:Y:S01]  /*1a50*/  LDC.64 R8, c[0x4][R18] ;  /* 0x0100000012087b82 */ /* 0x0002e20000000a00 */
[----:B0-----:R-:W-:Y:S01]  /*1a60*/  VIADD R19, R22, -UR4 ;  /* 0x8000000416137c36 */ /* 0x001fe20008000000 */
[----:B------:R-:W0:Y:S04]  /*1a70*/  LDCU.64 UR4, c[0x4][0x38] ;  /* 0x01000700ff0477ac */ /* 0x000e280008000a00 */
[----:B------:R1:W-:Y:S01]  /*1a80*/  STL.64 [R19], R24 ;  /* 0x0000001813007387 */ /* 0x0003e20000100a00 */
[----:B0-----:R-:W-:Y:S01]  /*1a90*/  MOV R4, UR4 ;  /* 0x0000000400047c02 */ /* 0x001fe20008000f00 */
[----:B------:R-:W-:-:S02]  /*1aa0*/  IMAD.U32 R5, RZ, RZ, UR5 ;  /* 0x00000005ff057e24 */ /* 0x000fc4000f8e00ff */
[----:B--23--:R1:W-:Y:S05]  /*1ab0*/  STL [R19+0x8], R0 ;  /* 0x0000080013007387 */ /* 0x00c3ea0000100800 */
[----:B------:R-:W-:-:S07]  /*1ac0*/  LEPC R20, `(.L_x_46) ;  /* 0x000000001014794e */ /* 0x000fce0000000000 */
[----:B-1----:R-:W-:Y:S05]  /*1ad0*/  CALL.ABS.NOINC R8 ;  /* 0x0000000008007343 */ /* 0x002fea0003c00000 */
.L_x_46:
        /* <DEDUP_REMOVED lines=13> */
.L_x_47:
        /* <DEDUP_REMOVED lines=13> */
.L_x_48:
        /* <DEDUP_REMOVED lines=13> */
.L_x_49:
        /* <DEDUP_REMOVED lines=13> */
.L_x_50:
        /* <DEDUP_REMOVED lines=13> */
.L_x_51:
        /* <DEDUP_REMOVED lines=13> */
.L_x_52:
        /* <DEDUP_REMOVED lines=13> */
.L_x_53:
        /* <DEDUP_REMOVED lines=13> */
.L_x_54:
        /* <DEDUP_REMOVED lines=13> */
.L_x_55:
        /* <DEDUP_REMOVED lines=13> */
.L_x_56:
        /* <DEDUP_REMOVED lines=13> */
.L_x_57:
        /* <DEDUP_REMOVED lines=13> */
.L_x_58:
        /* <DEDUP_REMOVED lines=13> */
.L_x_59:
        /* <DEDUP_REMOVED lines=13> */
.L_x_60:
        /* <DEDUP_REMOVED lines=13> */
.L_x_61:
[----:B------:R-:W-:Y:S02]  /*2710*/  IADD3 R24, P0, PT, R24, 0x10, RZ ;  /* 0x0000001018187810 */ /* 0x000fe40007f1e0ff */
[----:B------:R-:W-:-:S03]  /*2720*/  IADD3 R16, P1, PT, R16, 0x40, RZ ;  /* 0x0000004010107810 */ /* 0x000fc60007f3e0ff */
[----:B------:R-:W-:Y:S01]  /*2730*/  IMAD.X R23, RZ, RZ, R23, P0 ;  /* 0x000000ffff177224 */ /* 0x000fe200000e0617 */
[----:B------:R-:W-:Y:S01]  /*2740*/  ISETP.NE.U32.AND P0, PT, R24, 0x40, PT ;  /* 0x000000401800780c */ /* 0x000fe20003f05070 */
[----:B------:R-:W-:-:S03]  /*2750*/  IMAD.X R17, RZ, RZ, R17, P1 ;  /* 0x000000ffff117224 */ /* 0x000fc600008e0611 */
[----:B------:R-:W-:-:S13]  /*2760*/  ISETP.NE.AND.EX P0, PT, R23, RZ, PT, P0 ;  /* 0x000000ff1700720c */ /* 0x000fda0003f05300 */
[----:B------:R-:W-:Y:S05]  /*2770*/  @P0 BRA `(.L_x_62) ;  /* 0xfffffff0009c0947 */ /* 0x000fea000383ffff */
[----:B------:R-:W-:Y:S05]  /*2780*/  EXIT ;  /* 0x000000000000794d */ /* 0x000fea0003800000 */
.L_x_63:
        /* <DEDUP_REMOVED lines=15> */
.L_x_165:


//--------------------- .text._Z25unsignedCharToUnsignedIntPKhPjyyyyy --------------------------
	.section	.text._Z25unsignedCharToUnsignedIntPKhPjyyyyy,"ax",@progbits
	.align	128
        .global         _Z25unsignedCharToUnsignedIntPKhPjyyyyy
        .type           _Z25unsignedCharToUnsignedIntPKhPjyyyyy,@function
        .size           _Z25unsignedCharToUnsignedIntPKhPjyyyyy,(.L_x_166 - _Z25unsignedCharToUnsignedIntPKhPjyyyyy)
        .other          _Z25unsignedCharToUnsignedIntPKhPjyyyyy,@"STO_CUDA_ENTRY STV_DEFAULT"
_Z25unsignedCharToUnsignedIntPKhPjyyyyy:
.text._Z25unsignedCharToUnsignedIntPKhPjyyyyy:
        /* <DEDUP_REMOVED lines=10> */
[----:B------:R-:W0:Y:S01]  /*00a0*/  S2UR UR6, SR_CTAID.Y ;  /* 0x00000000000679c3 */ /* 0x000e220000002600 */
[----:B---3--:R-:W-:-:S07]  /*00b0*/  UIADD3 UR38, UP0, UPT, UR8, -0x1, URZ ;  /* 0xffffffff08267890 */ /* 0x008fce000ff1e0ff */
[----:B------:R-:W0:Y:S01]  /*00c0*/  LDC R11, c[0x0][0x364] ;  /* 0x0000d900ff0b7b82 */ /* 0x000e220000000800 */
[----:B------:R-:W3:Y:S01]  /*00d0*/  LDCU UR7, c[0x0][0x370] ;  /* 0x00006e00ff0777ac */ /* 0x000ee20008000800 */
[----:B------:R-:W-:-:S06]  /*00e0*/  UIADD3.X UR39, UPT, UPT, UR9, -0x1, URZ, UP0, !UPT ;  /* 0xffffffff09277890 */ /* 0x000fcc00087fe4ff */
[----:B------:R-:W5:Y:S01]  /*00f0*/  LDC.64 R2, c[0x0][0x398] ;  /* 0x0000e600ff027b82 */ /* 0x000f620000000a00 */
[----:B-1----:R-:W-:Y:S01]  /*0100*/  IMAD R24, R0, UR4, R25 ;  /* 0x0000000400187c24 */ /* 0x002fe2000f8e0219 */
[----:B------:R-:W1:Y:S01]  /*0110*/  LDCU UR4, c[0x0][0x2f8] ;  /* 0x00005f00ff0477ac */ /* 0x000e620008000800 */
[----:B------:R-:W-:-:S05]  /*0120*/  IMAD.MOV.U32 R25, RZ, RZ, RZ ;  /* 0x000000ffff197224 */ /* 0x000fca00078e00ff */
[----:B------:R-:W2:Y:S01]  /*0130*/  LDC.64 R6, c[0x0][0x390] ;  /* 0x0000e400ff067b82 */ /* 0x000ea20000000a00 */
[----:B---3--:R-:W-:-:S07]  /*0140*/  IMAD R0, R0, UR7, RZ ;  /* 0x0000000700007c24 */ /* 0x008fce000f8e02ff */
[----:B------:R-:W3:Y:S01]  /*0150*/  LDC.64 R8, c[0x0][0x3a0] ;  /* 0x0000e800ff087b82 */ /* 0x000ee20000000a00 */
[----:B0-----:R-:W-:-:S04]  /*0160*/  IMAD R11, R11, UR6, R10 ;  /* 0x000000060b0b7c24 */ /* 0x001fc8000f8e020a */
[----:B------:R-:W-:-:S03]  /*0170*/  IMAD.WIDE.U32 R24, R11, R0, R24 ;  /* 0x000000000b187225 */ /* 0x000fc600078e0018 */
[----:B------:R-:W0:Y:S01]  /*0180*/  LDC.64 R4, c[0x0][0x3a8] ;  /* 0x0000ea00ff047b82 */ /* 0x000e220000000a00 */
[----:B-----5:R-:W-:Y:S02]  /*0190*/  ISETP.NE.U32.AND P1, PT, R2, RZ, PT ;  /* 0x000000ff0200720c */ /* 0x020fe40003f25070 */
[----:B------:R-:W-:-:S04]  /*01a0*/  ISETP.NE.U32.AND P0, PT, R24, UR38, PT ;  /* 0x0000002618007c0c */ /* 0x000fc8000bf05070 */
[----:B------:R-:W-:-:S04]  /*01b0*/  ISETP.NE.AND.EX P0, PT, R25, UR39, PT, P0 ;  /* 0x0000002719007c0c */ /* 0x000fc8000bf05300 */
[----:B------:R-:W-:-:S04]  /*01c0*/  ISETP.NE.AND.EX P0, PT, R3, RZ, !P0, P1 ;  /* 0x000000ff0300720c */ /* 0x000fc80004705310 */
[----:B--2---:R-:W-:Y:S02]  /*01d0*/  SEL R13, R2, R6, P0 ;  /* 0x00000006020d7207 */ /* 0x004fe40000000000 */
[-C--:B---3--:R-:W-:Y:S02]  /*01e0*/  IADD3 R11, P1, PT, R6, R8.reuse, RZ ;  /* 0x00000008060b7210 */ /* 0x088fe40007f3e0ff */
[----:B------:R-:W-:Y:S02]  /*01f0*/  SEL R0, R3, R7, P0 ;  /* 0x0000000703007207 */ /* 0x000fe40000000000 */
[----:B------:R-:W-:Y:S02]  /*0200*/  IADD3.X R7, PT, PT, R7, R9, RZ, P1, !PT ;  /* 0x0000000907077210 */ /* 0x000fe40000ffe4ff */
[----:B------:R-:W-:Y:S02]  /*0210*/  ISETP.GE.U32.AND P1, PT, R24, UR8, PT ;  /* 0x0000000818007c0c */ /* 0x000fe4000bf26070 */
[----:B0-----:R-:W-:-:S02]  /*0220*/  SEL R4, R4, R8, P0 ;  /* 0x0000000804047207 */ /* 0x001fc40000000000 */
[----:B------:R-:W-:Y:S02]  /*0230*/  SEL R5, R5, R9, P0 ;  /* 0x0000000905057207 */ /* 0x000fe40000000000 */
[----:B------:R-:W-:Y:S02]  /*0240*/  IADD3 R6, P2, PT, R4, R13, RZ ;  /* 0x0000000d04067210 */ /* 0x000fe40007f5e0ff */
[--C-:B------:R-:W-:Y:S02]  /*0250*/  SHF.R.U32.HI R3, RZ, 0x2, R7.reuse ;  /* 0x00000002ff037819 */ /* 0x100fe40000011607 */
[----:B------:R-:W-:Y:S01]  /*0260*/  ISETP.GE.U32.AND P0, PT, R6, 0x40, PT ;  /* 0x000000400600780c */ /* 0x000fe20003f06070 */
[----:B------:R-:W-:Y:S01]  /*0270*/  IMAD.X R5, R5, 0x1, R0, P2 ;  /* 0x0000000105057824 */ /* 0x000fe200010e0600 */
[----:B------:R-:W-:Y:S01]  /*0280*/  SHF.R.U64 R19, R11, 0x2, R7 ;  /* 0x000000020b137819 */ /* 0x000fe20000001207 */
[----:B------:R-:W-:-:S03]  /*0290*/  IMAD R3, R3, R24, RZ ;  /* 0x0000001803037224 */ /* 0x000fc600078e02ff */
[----:B------:R-:W-:Y:S01]  /*02a0*/  ISETP.GE.U32.AND.EX P0, PT, R5, RZ, PT, P0 ;  /* 0x000000ff0500720c */ /* 0x000fe20003f06100 */
[----:B------:R-:W-:Y:S02]  /*02b0*/  IMAD R3, R25, R19, R3 ;  /* 0x0000001319037224 */ /* 0x000fe400078e0203 */
[----:B------:R-:W-:Y:S01]  /*02c0*/  IMAD.WIDE.U32 R18, R19, R24, RZ ;  /* 0x0000001813127225 */ /* 0x000fe200078e00ff */
[----:B------:R-:W-:Y:S02]  /*02d0*/  ISETP.GE.U32.OR.EX P0, PT, R25, UR9, !P0, P1 ;  /* 0x0000000919007c0c */ /* 0x000fe4000c706510 */
[----:B-1----:R-:W-:Y:S02]  /*02e0*/  IADD3 R27, P1, PT, R1, UR4, RZ ;  /* 0x00000004011b7c10 */ /* 0x002fe4000ff3e0ff */
[----:B------:R-:W-:-:S03]  /*02f0*/  IADD3 R17, PT, PT, R19, R3, RZ ;  /* 0x0000000313117210 */ /* 0x000fc60007ffe0ff */
[----:B------:R-:W-:-:S06]  /*0300*/  IMAD.X R26, RZ, RZ, UR5, P1 ;  /* 0x00000005ff1a7e24 */ /* 0x000fcc00088e06ff */
[----:B----4-:R-:W-:Y:S05]  /*0310*/  @P0 BRA `(.L_x_65) ;  /* 0x0000000800640947 */ /* 0x010fea0003800000 */
[----:B------:R-:W0:Y:S01]  /*0320*/  LDCU.64 UR4, c[0x0][0x380] ;  /* 0x00007000ff0477ac */ /* 0x000e220008000a00 */
[----:B------:R-:W-:Y:S01]  /*0330*/  IMAD R0, R7, R24, RZ ;  /* 0x0000001807007224 */ /* 0x000fe200078e02ff */
[----:B------:R-:W-:Y:S01]  /*0340*/  SHF.R.U64 R6, R6, 0x6, R5 ;  /* 0x0000000606067819 */ /* 0x000fe20000001205 */
[----:B------:R-:W1:Y:S01]  /*0350*/  LDCU.64 UR6, c[0x0][0x388] ;  /* 0x00007100ff0677ac */ /* 0x000e620008000a00 */
[----:B0-----:R-:W-:Y:S01]  /*0360*/  IMAD.WIDE.U32 R2, R24, R11, UR4 ;  /* 0x0000000418027e25 */ /* 0x001fe2000f8e000b */
[----:B-1----:R-:W-:-:S03]  /*0370*/  LEA R7, P1, R18, UR6, 0x2 ;  /* 0x0000000612077c11 */ /* 0x002fc6000f8210ff */
[----:B------:R-:W-:Y:S01]  /*0380*/  IMAD R11, R25, R11, R0 ;  /* 0x0000000b190b7224 */ /* 0x000fe200078e0200 */
[----:B------:R-:W-:Y:S02]  /*0390*/  IADD3 R8, P0, PT, R2, 0x1f, RZ ;  /* 0x0000001f02087810 */ /* 0x000fe40007f1e0ff */
[----:B------:R-:W-:Y:S02]  /*03a0*/  IADD3 R7, P2, PT, R7, 0x20, RZ ;  /* 0x0000002007077810 */ /* 0x000fe40007f5e0ff */
[----:B------:R-:W-:Y:S01]  /*03b0*/  LEA.HI.X R10, R18, UR7, R17, 0x2, P1 ;  /* 0x00000007120a7c11 */ /* 0x000fe200088f1411 */
[----:B------:R-:W-:Y:S01]  /*03c0*/  IMAD.X R3, R3, 0x1, R11, P0 ;  /* 0x0000000103037824 */ /* 0x000fe200000e060b */
[----:B------:R-:W-:-:S03]  /*03d0*/  SHF.R.U32.HI R0, RZ, 0x6, R5 ;  /* 0x00000006ff007819 */ /* 0x000fc60000011605 */
[----:B------:R-:W-:-:S07]  /*03e0*/  IMAD.X R10, RZ, RZ, R10, P2 ;  /* 0x000000ffff0a7224 */ /* 0x000fce00010e060a */
.L_x_66:
[----:B------:R-:W-:-:S05]  /*03f0*/  MOV R2, R8 ;  /* 0x0000000800027202 */ /* 0x000fca0000000f00 */
[----:B0-----:R-:W2:Y:S04]  /*0400*/  LDG.E.U8 R4, desc[UR36][R2.64+-0x1f] ;  /* 0xffffe12402047981 */ /* 0x001ea8000c1e1100 */
[----:B------:R-:W2:Y:S04]  /*0410*/  LDG.E.U8 R5, desc[UR36][R2.64+-0x1e] ;  /* 0xffffe22402057981 */ /* 0x000ea8000c1e1100 */
[----:B------:R-:W3:Y:S04]  /*0420*/  LDG.E.U8 R8, desc[UR36][R2.64+-0x1d] ;  /* 0xffffe32402087981 */ /* 0x000ee8000c1e1100 */
[----:B------:R-:W4:Y:S01]  /*0430*/  LDG.E.U8 R9, desc[UR36][R2.64+-0x1c] ;  /* 0xffffe42402097981 */ /* 0x000f22000c1e1100 */
[----:B--2---:R-:W-:-:S02]  /*0440*/  IMAD R5, R4, 0x100, R5 ;  /* 0x0000010004057824 */ /* 0x004fc400078e0205 */
[----:B------:R-:W-:Y:S02]  /*0450*/  IMAD.MOV.U32 R4, RZ, RZ, R7 ;  /* 0x000000ffff047224 */ /* 0x000fe400078e0007 */
[----:B---3--:R-:W-:Y:S02]  /*0460*/  IMAD R8, R5, 0x100, R8 ;  /* 0x0000010005087824 */ /* 0x008fe400078e0208 */
[----:B------:R-:W-:-:S03]  /*0470*/  IMAD.MOV.U32 R5, RZ, RZ, R10 ;  /* 0x000000ffff057224 */ /* 0x000fc600078e000a */
[----:B----4-:R-:W-:-:S05]  /*0480*/  LEA R9, R8, R9, 0x8 ;  /* 0x0000000908097211 */ /* 0x010fca00078e40ff */
[----:B------:R0:W-:Y:S04]  /*0490*/  STG.E desc[UR36][R4.64+-0x20], R9 ;  /* 0xffffe00904007986 */ /* 0x0001e8000c101924 */
[----:B------:R-:W2:Y:S04]  /*04a0*/  LDG.E.U8 R7, desc[UR36][R2.64+-0x1b] ;  /* 0xffffe52402077981 */ /* 0x000ea8000c1e1100 */
[----:B------:R-:W2:Y:S04]  /*04b0*/  LDG.E.U8 R8, desc[UR36][R2.64+-0x1a] ;  /* 0xffffe62402087981 */ /* 0x000ea8000c1e1100 */
[----:B------:R-:W3:Y:S04]  /*04c0*/  LDG.E.U8 R10, desc[UR36][R2.64+-0x19] ;  /* 0xffffe724020a7981 */ /* 0x000ee8000c1e1100 */
[----:B------:R-:W4:Y:S01]  /*04d0*/  LDG.E.U8 R11, desc[UR36][R2.64+-0x18] ;  /* 0xffffe824020b7981 */ /* 0x000f22000c1e1100 */
[----:B--2---:R-:W-:-:S05]  /*04e0*/  LEA R7, R7, R8, 0x8 ;  /* 0x0000000807077211 */ /* 0x004fca00078e40ff */
[----:B---3--:R-:W-:-:S04]  /*04f0*/  IMAD R10, R7, 0x100, R10 ;  /* 0x00000100070a7824 */ /* 0x008fc800078e020a */
[----:B----4-:R-:W-:-:S05]  /*0500*/  IMAD.U32 R11, R10, 0x100, R11 ;  /* 0x000001000a0b7824 */ /* 0x010fca00078e000b */
[----:B------:R1:W-:Y:S04]  /*0510*/  STG.E desc[UR36][R4.64+-0x1c], R11 ;  /* 0xffffe40b04007986 */ /* 0x0003e8000c101924 */
[----:B------:R-:W2:Y:S04]  /*0520*/  LDG.E.U8 R7, desc[UR36][R2.64+-0x17] ;  /* 0xffffe92402077981 */ /* 0x000ea8000c1e1100 */
[----:B------:R-:W2:Y:S04]  /*0530*/  LDG.E.U8 R8, desc[UR36][R2.64+-0x16] ;  /* 0xffffea2402087981 */ /* 0x000ea8000c1e1100 */
[----:B0-----:R-:W3:Y:S04]  /*0540*/  LDG.E.U8 R9, desc[UR36][R2.64+-0x15] ;  /* 0xffffeb2402097981 */ /* 0x001ee8000c1e1100 */
[----:B------:R-:W4:Y:S01]  /*0550*/  LDG.E.U8 R10, desc[UR36][R2.64+-0x14] ;  /* 0xffffec24020a7981 */ /* 0x000f22000c1e1100 */
[----:B--2---:R-:W-:-:S05]  /*0560*/  LEA R8, R7, R8, 0x8 ;  /* 0x0000000807087211 */ /* 0x004fca00078e40ff */
[----:B---3--:R-:W-:-:S04]  /*0570*/  IMAD R7, R8, 0x100, R9 ;  /* 0x0000010008077824 */ /* 0x008fc800078e0209 */
[----:B----4-:R-:W-:-:S05]  /*0580*/  IMAD.U32 R7, R7, 0x100, R10 ;  /* 0x0000010007077824 */ /* 0x010fca00078e000a */
[----:B------:R0:W-:Y:S04]  /*0590*/  STG.E desc[UR36][R4.64+-0x18], R7 ;  /* 0xffffe80704007986 */ /* 0x0001e8000c101924 */
[----:B------:R-:W2:Y:S04]  /*05a0*/  LDG.E.U8 R8, desc[UR36][R2.64+-0x13] ;  /* 0xffffed2402087981 */ /* 0x000ea8000c1e1100 */
[----:B------:R-:W2:Y:S04]  /*05b0*/  LDG.E.U8 R9, desc[UR36][R2.64+-0x12] ;  /* 0xffffee2402097981 */ /* 0x000ea8000c1e1100 */
[----:B------:R-:W3:Y:S04]  /*05c0*/  LDG.E.U8 R10, desc[UR36][R2.64+-0x11] ;  /* 0xffffef24020a7981 */ /* 0x000ee8000c1e1100 */
[----:B-1----:R-:W4:Y:S01]  /*05d0*/  LDG.E.U8 R11, desc[UR36][R2.64+-0x10] ;  /* 0xfffff024020b7981 */ /* 0x002f22000c1e1100 */
        /* <DEDUP_REMOVED lines=95> */
[----:B-1----:R1:W4:Y:S01]  /*0bd0*/  LDG.E.U8 R11, desc[UR36][R2.64+0x20] ;  /* 0x00002024020b7981 */ /* 0x002322000c1e1100 */
[----:B------:R-:W-:-:S02]  /*0be0*/  IADD3 R6, P0, PT, R6, -0x1, RZ ;  /* 0xffffffff06067810 */ /* 0x000fc40007f1e0ff */
[----:B0-----:R-:W-:Y:S02]  /*0bf0*/  IADD3 R7, P2, PT, R4, 0x40, RZ ;  /* 0x0000004004077810 */ /* 0x001fe40007f5e0ff */
[----:B------:R-:W-:Y:S02]  /*0c00*/  IADD3.X R0, PT, PT, R0, -0x1, RZ, P0, !PT ;  /* 0xffffffff00007810 */ /* 0x000fe400007fe4ff */
[----:B------:R-:W-:-:S04]  /*0c10*/  ISETP.NE.U32.AND P0, PT, R6, RZ, PT ;  /* 0x000000ff0600720c */ /* 0x000fc80003f05070 */
[----:B------:R-:W-:Y:S02]  /*0c20*/  ISETP.NE.AND.EX P0, PT, R0, RZ, PT, P0 ;  /* 0x000000ff0000720c */ /* 0x000fe40003f05300 */
[----:B--2---:R-:W-:Y:S02]  /*0c30*/  LEA R9, R8, R9, 0x8 ;  /* 0x0000000908097211 */ /* 0x004fe400078e40ff */
[----:B------:R-:W-:-:S03]  /*0c40*/  IADD3 R8, P1, PT, R2, 0x40, RZ ;  /* 0x0000004002087810 */ /* 0x000fc60007f3e0ff */
[----:B---3--:R-:W-:Y:S01]  /*0c50*/  IMAD R10, R9, 0x100, R10 ;  /* 0x00000100090a7824 */ /* 0x008fe200078e020a */
[----:B-1----:R-:W-:-:S03]  /*0c60*/  IADD3.X R3, PT, PT, RZ, R3, RZ, P1, !PT ;  /* 0x00000003ff037210 */ /* 0x002fc60000ffe4ff */
[----:B----4-:R-:W-:Y:S02]  /*0c70*/  IMAD.U32 R11, R10, 0x100, R11 ;  /* 0x000001000a0b7824 */ /* 0x010fe400078e000b */
[----:B------:R-:W-:-:S03]  /*0c80*/  IMAD.X R10, RZ, RZ, R5, P2 ;  /* 0x000000ffff0a7224 */ /* 0x000fc600010e0605 */
[----:B------:R0:W-:Y:S01]  /*0c90*/  STG.E desc[UR36][R4.64+0x1c], R11 ;  /* 0x00001c0b04007986 */ /* 0x0001e2000c101924 */
[----:B------:R-:W-:Y:S05]  /*0ca0*/  @P0 BRA `(.L_x_66) ;  /* 0xfffffff400d00947 */ /* 0x000fea000383ffff */
.L_x_65:
[----:B------:R-:W-:Y:S05]  /*0cb0*/  BSYNC.RECONVERGENT B0 ;  /* 0x0000000000007941 */ /* 0x000fea0003800200 */
.L_x_64:
[----:B------:R-:W1:Y:S01]  /*0cc0*/  LDCU.64 UR4, c[0x0][0x388] ;  /* 0x00007100ff0477ac */ /* 0x000e620008000a00 */
[----:B------:R-:W-:Y:S01]  /*0cd0*/  ISETP.NE.U32.AND P0, PT, R24, RZ, PT ;  /* 0x000000ff1800720c */ /* 0x000fe20003f05070 */
[----:B------:R-:W-:Y:S03]  /*0ce0*/  BSSY.RECONVERGENT B6, `(.L_x_67) ;  /* 0x00000e8000067945 */ /* 0x000fe60003800200 */
[----:B------:R-:W-:Y:S02]  /*0cf0*/  ISETP.NE.AND.EX P0, PT, R25, RZ, PT, P0 ;  /* 0x000000ff1900720c */ /* 0x000fe40003f05300 */
[----:B-1----:R-:W-:-:S04]  /*0d00*/  LEA R22, P1, R18, UR4, 0x2 ;  /* 0x0000000412167c11 */ /* 0x002fc8000f8210ff */
[----:B------:R-:W-:-:S07]  /*0d10*/  LEA.HI.X R23, R18, UR5, R17, 0x2, P1 ;  /* 0x0000000512177c11 */ /* 0x000fce00088f1411 */
[----:B------:R-:W-:Y:S05]  /*0d20*/  @P0 BRA `(.L_x_68) ;  /* 0x0000000c008c0947 */ /* 0x000fea0003800000 */
[----:B------:R-:W-:Y:S01]  /*0d30*/  IMAD.MOV.U32 R16, RZ, RZ, R18 ;  /* 0x000000ffff107224 */ /* 0x000fe200078e0012 */
[----:B------:R-:W-:Y:S01]  /*0d40*/  MOV R0, 0x0 ;  /* 0x0000000000007802 */ /* 0x000fe20000000f00 */
[----:B------:R-:W0:Y:S01]  /*0d50*/  LDCU.64 UR4, c[0x4][0x18] ;  /* 0x01000300ff0477ac */ /* 0x000e220008000a00 */
[----:B------:R-:W-:Y:S01]  /*0d60*/  IMAD.MOV.U32 R6, RZ, RZ, R27 ;  /* 0x000000ffff067224 */ /* 0x000fe200078e001b */
[----:B------:R-:W-:Y:S01]  /*0d70*/  MOV R7, R26 ;  /* 0x0000001a00077202 */ /* 0x000fe20000000f00 */
[----:B------:R1:W-:Y:S01]  /*0d80*/  STL.64 [R1], R16 ;  /* 0x0000001001007387 */ /* 0x0003e20000100a00 */
[----:B------:R1:W2:Y:S01]  /*0d90*/  LDC.64 R2, c[0x4][R0] ;  /* 0x0100000000027b82 */ /* 0x0002a20000000a00 */
[----:B0-----:R-:W-:Y:S01]  /*0da0*/  MOV R4, UR4 ;  /* 0x0000000400047c02 */ /* 0x001fe20008000f00 */
[----:B-1----:R-:W-:-:S07]  /*0db0*/  IMAD.U32 R5, RZ, RZ, UR5 ;  /* 0x00000005ff057e24 */ /* 0x002fce000f8e00ff */
[----:B------:R-:W-:-:S07]  /*0dc0*/  LEPC R20, `(.L_x_69) ;  /* 0x000000001014794e */ /* 0x000fce0000000000 */
[----:B--2---:R-:W-:Y:S05]  /*0dd0*/  CALL.ABS.NOINC R2 ;  /* 0x0000000002007343 */ /* 0x004fea0003c00000 */
.L_x_69:
[----:B------:R-:W-:Y:S01]  /*0de0*/  MOV R2, 0x0 ;  /* 0x0000000000027802 */ /* 0x000fe20000000f00 */
[----:B------:R0:W-:Y:S01]  /*0df0*/  STL.64 [R1], RZ ;  /* 0x000000ff01007387 */ /* 0x0001e20000100a00 */
[----:B------:R-:W1:Y:S01]  /*0e00*/  LDCU.64 UR4, c[0x4][0x20] ;  /* 0x01000400ff0477ac */ /* 0x000e620008000a00 */
[----:B------:R-:W-:Y:S01]  /*0e10*/  MOV R6, R27 ;  /* 0x0000001b00067202 */ /* 0x000fe20000000f00 */
[----:B------:R0:W2:Y:S01]  /*0e20*/  LDC.64 R8, c[0x4][R2] ;  /* 0x0100000002087b82 */ /* 0x0000a20000000a00 */
[----:B------:R-:W-:Y:S02]  /*0e30*/  IMAD.MOV.U32 R7, RZ, RZ, R26 ;  /* 0x000000ffff077224 */ /* 0x000fe400078e001a */
[----:B-1----:R-:W-:Y:S02]  /*0e40*/  IMAD.U32 R4, RZ, RZ, UR4 ;  /* 0x00000004ff047e24 */ /* 0x002fe4000f8e00ff */
[----:B0-----:R-:W-:-:S07]  /*0e50*/  IMAD.U32 R5, RZ, RZ, UR5 ;  /* 0x00000005ff057e24 */ /* 0x001fce000f8e00ff */
[----:B------:R-:W-:-:S07]  /*0e60*/  LEPC R20, `(.L_x_70) ;  /* 0x000000001014794e */ /* 0x000fce0000000000 */
[----:B--2---:R-:W-:Y:S05]  /*0e70*/  CALL.ABS.NOINC R8 ;  /* 0x0000000008007343 */ /* 0x004fea0003c00000 */
.L_x_70:
[----:B------:R-:W2:Y:S01]  /*0e80*/  LDG.E R0, desc[UR36][R22.64] ;  /* 0x0000002416007981 */ /* 0x000ea2000c1e1900 */
[----:B------:R0:W1:Y:S01]  /*0e90*/  LDC.64 R8, c[0x4][R2] ;  /* 0x0100000002087b82 */ /* 0x0000620000000a00 */
[----:B------:R-:W3:Y:S01]  /*0ea0*/  LDCU.64 UR4, c[0x4][0x30] ;  /* 0x01000600ff0477ac */ /* 0x000ee20008000a00 */
[----:B------:R-:W-:Y:S01]  /*0eb0*/  IMAD.MOV.U32 R6, RZ, RZ, R27 ;  /* 0x000000ffff067224 */ /* 0x000fe200078e001b */
[----:B------:R0:W-:Y:S01]  /*0ec0*/  STL.64 [R1], RZ ;  /* 0x000000ff01007387 */ /* 0x0001e20000100a00 */
[----:B------:R-:W-:Y:S02]  /*0ed0*/  IMAD.MOV.U32 R7, RZ, RZ, R26 ;  /* 0x000000ffff077224 */ /* 0x000fe400078e001a */
[----:B---3--:R-:W-:Y:S01]  /*0ee0*/  IMAD.U32 R4, RZ, RZ, UR4 ;  /* 0x00000004ff047e24 */ /* 0x008fe2000f8e00ff */
[----:B------:R-:W-:Y:S01]  /*0ef0*/  MOV R5, UR5 ;  /* 0x0000000500057c02 */ /* 0x000fe20008000f00 */
[----:B-12---:R0:W-:Y:S06]  /*0f00*/  STL [R1+0x8], R0 ;  /* 0x0000080001007387 */ /* 0x0061ec0000100800 */
[----:B------:R-:W-:-:S07]  /*0f10*/  LEPC R20, `(.L_x_71) ;  /* 0x000000001014794e */ /* 0x000fce0000000000 */
[----:B0-----:R-:W-:Y:S05]  /*0f20*/  CALL.ABS.NOINC R8 ;  /* 0x0000000008007343 */ /* 0x001fea0003c00000 */
.L_x_71:
[----:B------:R-:W2:Y:S01]  /*0f30*/  LDG.E R0, desc[UR36][R22.64+0x4] ;  /* 0x0000042416007981 */ /* 0x000ea2000c1e1900 */
[----:B------:R-:W-:Y:S02]  /*0f40*/  HFMA2 R10, -RZ, RZ, 0, 5.9604644775390625e-08 ;  /* 0x00000001ff0a7431 */ /* 0x000fe400000001ff */
[----:B------:R-:W-:Y:S01]  /*0f50*/  IMAD.MOV.U32 R11, RZ, RZ, 0x0 ;  /* 0x00000000ff0b7424 */ /* 0x000fe200078e00ff */
[----:B------:R0:W1:Y:S01]  /*0f60*/  LDC.64 R8, c[0x4][R2] ;  /* 0x0100000002087b82 */ /* 0x0000620000000a00 */
[----:B------:R-:W3:Y:S01]  /*0f70*/  LDCU.64 UR4, c[0x4][0x30] ;  /* 0x01000600ff0477ac */ /* 0x000ee20008000a00 */
[----:B------:R-:W-:Y:S02]  /*0f80*/  IMAD.MOV.U32 R6, RZ, RZ, R27 ;  /* 0x000000ffff067224 */ /* 0x000fe400078e001b */
[----:B------:R-:W-:Y:S01]  /*0f90*/  IMAD.MOV.U32 R7, RZ, RZ, R26 ;  /* 0x000000ffff077224 */ /* 0x000fe200078e001a */
[----:B------:R0:W-:Y:S01]  /*0fa0*/  STL.64 [R1], R10 ;  /* 0x0000000a01007387 */ /* 0x0001e20000100a00 */
[----:B---3--:R-:W-:Y:S01]  /*0fb0*/  IMAD.U32 R4, RZ, RZ, UR4 ;  /* 0x00000004ff047e24 */ /* 0x008fe2000f8e00ff */
[----:B------:R-:W-:-:S02]  /*0fc0*/  MOV R5, UR5 ;  /* 0x0000000500057c02 */ /* 0x000fc40008000f00 */
[----:B-12---:R0:W-:Y:S05]  /*0fd0*/  STL [R1+0x8], R0 ;  /* 0x0000080001007387 */ /* 0x0061ea0000100800 */
[----:B------:R-:W-:-:S07]  /*0fe0*/  LEPC R20, `(.L_x_72) ;  /* 0x000000001014794e */ /* 0x000fce0000000000 */
[----:B0-----:R-:W-:Y:S05]  /*0ff0*/  CALL.ABS.NOINC R8 ;  /* 0x0000000008007343 */ /* 0x001fea0003c00000 */
.L_x_72:
[----:B------:R-:W2:Y:S01]  /*1000*/  LDG.E R0, desc[UR36][R22.64+0x8] ;  /* 0x0000082416007981 */ /* 0x000ea2000c1e1900 */
[----:B------:R-:W-:Y:S02]  /*1010*/  HFMA2 R10, -RZ, RZ, 0, 1.1920928955078125e-07 ;  /* 0x00000002ff0a7431 */ /* 0x000fe400000001ff */
        /* <DEDUP_REMOVED lines=11> */
.L_x_73:
[----:B------:R-:W2:Y:S01]  /*10d0*/  LDG.E R0, desc[UR36][R22.64+0xc] ;  /* 0x00000c2416007981 */ /* 0x000ea2000c1e1900 */
[----:B------:R-:W-:Y:S02]  /*10e0*/  HFMA2 R10, -RZ, RZ, 0, 1.78813934326171875e-07 ;  /* 0x00000003ff0a7431 */ /* 0x000fe400000001ff */
        /* <DEDUP_REMOVED lines=11> */
.L_x_74:
[----:B------:R-:W2:Y:S01]  /*11a0*/  LDG.E R0, desc[UR36][R22.64+0x10] ;  /* 0x0000102416007981 */ /* 0x000ea2000c1e1900 */
[----:B------:R-:W-:Y:S02]  /*11b0*/  HFMA2 R10, -RZ, RZ, 0, 2.384185791015625e-07 ;  /* 0x00000004ff0a7431 */ /* 0x000fe400000001ff */
        /* <DEDUP_REMOVED lines=11> */
.L_x_75:
[----:B------:R-:W2:Y:S01]  /*1270*/  LDG.E R0, desc[UR36][R22.64+0x14] ;  /* 0x0000142416007981 */ /* 0x000ea2000c1e1900 */
[----:B------:R-:W-:Y:S02]  /*1280*/  HFMA2 R10, -RZ, RZ, 0, 2.98023223876953125e-07 ;  /* 0x00000005ff0a7431 */ /* 0x000fe400000001ff */
        /* <DEDUP_REMOVED lines=11> */
.L_x_76:
[----:B------:R-:W2:Y:S01]  /*1340*/  LDG.E R0, desc[UR36][R22.64+0x18] ;  /* 0x0000182416007981 */ /* 0x000ea2000c1e1900 */
[----:B------:R-:W-:Y:S02]  /*1350*/  HFMA2 R10, -RZ, RZ, 0, 3.5762786865234375e-07 ;  /* 0x00000006ff0a7431 */ /* 0x000fe400000001ff */
        /* <DEDUP_REMOVED lines=11> */
.L_x_77:
[----:B------:R-:W2:Y:S01]  /*1410*/  LDG.E R0, desc[UR36][R22.64+0x1c] ;  /* 0x00001c2416007981 */ /* 0x000ea2000c1e1900 */
[----:B------:R-:W-:Y:S02]  /*1420*/  HFMA2 R10, -RZ, RZ, 0, 4.17232513427734375e-07 ;  /* 0x00000007ff0a7431 */ /* 0x000fe400000001ff */
        /* <DEDUP_REMOVED lines=11> */
.L_x_78:
[----:B------:R-:W2:Y:S01]  /*14e0*/  LDG.E R0, desc[UR36][R22.64+0x20] ;  /* 0x0000202416007981 */ /* 0x000ea2000c1e1900 */
[----:B------:R-:W-:Y:S02]  /*14f0*/  HFMA2 R10, -RZ, RZ, 0, 4.76837158203125e-07 ;  /* 0x00000008ff0a7431 */ /* 0x000fe400000001ff */
        /* <DEDUP_REMOVED lines=11> */
.L_x_79:
[----:B------:R-:W2:Y:S01]  /*15b0*/  LDG.E R0, desc[UR36][R22.64+0x24] ;  /* 0x0000242416007981 */ /* 0x000ea2000c1e1900 */
[----:B------:R-:W-:Y:S02]  /*15c0*/  HFMA2 R10, -RZ, RZ, 0, 5.36441802978515625e-07 ;  /* 0x00000009ff0a7431 */ /* 0x000fe400000001ff */
        /* <DEDUP_REMOVED lines=11> */
.L_x_80:
        /* <DEDUP_REMOVED lines=13> */
.L_x_81:
[----:B------:R-:W2:Y:S01]  /*1750*/  LDG.E R0, desc[UR36][R22.64+0x2c] ;  /* 0x00002c2416007981 */ /* 0x000ea2000c1e1900 */
[----:B------:R-:W-:Y:S02]  /*1760*/  HFMA2 R10, -RZ, RZ, 0, 6.55651092529296875e-07 ;  /* 0x0000000bff0a7431 */ /* 0x000fe400000001ff */
        /* <DEDUP_REMOVED lines=11> */
.L_x_82:
[----:B------:R-:W2:Y:S01]  /*1820*/  LDG.E R0, desc[UR36][R22.64+0x30] ;  /* 0x0000302416007981 */ /* 0x000ea2000c1e1900 */
[----:B------:R-:W-:Y:S02]  /*1830*/  HFMA2 R10, -RZ, RZ, 0, 7.152557373046875e-07 ;  /* 0x0000000cff0a7431 */ /* 0x000fe400000001ff */
        /* <DEDUP_REMOVED lines=11> */
.L_x_83:
[----:B------:R-:W2:Y:S01]  /*18f0*/  LDG.E R0, desc[UR36][R22.64+0x34] ;  /* 0x0000342416007981 */ /* 0x000ea2000c1e1900 */
[----:B------:R-:W-:Y:S02]  /*1900*/  HFMA2 R10, -RZ, RZ, 0, 7.74860382080078125e-07 ;  /* 0x0000000dff0a7431 */ /* 0x000fe400000001ff */
        /* <DEDUP_REMOVED lines=11> */
.L_x_84:
[----:B------:R-:W2:Y:S01]  /*19c0*/  LDG.E R0, desc[UR36][R22.64+0x38] ;  /* 0x0000382416007981 */ /* 0x000ea2000c1e1900 */
[----:B------:R-:W-:Y:S02]  /*19d0*/  HFMA2 R10, -RZ, RZ, 0, 8.3446502685546875e-07 ;  /* 0x0000000eff0a7431 */ /* 0x000fe400000001ff */
        /* <DEDUP_REMOVED lines=11> */
.L_x_85:
[----:B------:R-:W2:Y:S01]  /*1a90*/  LDG.E R0, desc[UR36][R22.64+0x3c] ;  /* 0x00003c2416007981 */ /* 0x000ea2000c1e1900 */
[----:B------:R-:W-:Y:S02]  /*1aa0*/  HFMA2 R8, -RZ, RZ, 0, 8.94069671630859375e-07 ;  /* 0x0000000fff087431 */ /* 0x000fe400000001ff */
[----:B------:R-:W-:Y:S01]  /*1ab0*/  IMAD.MOV.U32 R9, RZ, RZ, 0x0 ;  /* 0x00000000ff097424 */ /* 0x000fe200078e00ff */
[----:B------:R-:W0:Y:S01]  /*1ac0*/  LDC.64 R2, c[0x4][R2] ;  /* 0x0100000002027b82 */ /* 0x000e220000000a00 */
[----:B------:R-:W1:Y:S01]  /*1ad0*/  LDCU.64 UR4, c[0x4][0x30] ;  /* 0x01000600ff0477ac */ /* 0x000e620008000a00 */
[----:B------:R-:W-:Y:S02]  /*1ae0*/  IMAD.MOV.U32 R6, RZ, RZ, R27 ;  /* 0x000000ffff067224 */ /* 0x000fe400078e001b */
[----:B------:R-:W-:Y:S01]  /*1af0*/  IMAD.MOV.U32 R7, RZ, RZ, R26 ;  /* 0x000000ffff077224 */ /* 0x000fe200078e001a */
[----:B------:R3:W-:Y:S01]  /*1b00*/  STL.64 [R1], R8 ;  /* 0x0000000801007387 */ /* 0x0007e20000100a00 */
[----:B-1----:R-:W-:Y:S01]  /*1b10*/  IMAD.U32 R4, RZ, RZ, UR4 ;  /* 0x00000004ff047e24 */ /* 0x002fe2000f8e00ff */
[----:B------:R-:W-:-:S02]  /*1b20*/  MOV R5, UR5 ;  /* 0x0000000500057c02 */ /* 0x000fc40008000f00 */
[----:B0-2---:R3:W-:Y:S05]  /*1b30*/  STL [R1+0x8], R0 ;  /* 0x0000080001007387 */ /* 0x0057ea0000100800 */
[----:B------:R-:W-:-:S07]  /*1b40*/  LEPC R20, `(.L_x_68) ;  /* 0x000000001014794e */ /* 0x000fce0000000000 */
[----:B---3--:R-:W-:Y:S05]  /*1b50*/  CALL.ABS.NOINC R2 ;  /* 0x0000000002007343 */ /* 0x008fea0003c00000 */
.L_x_68:
[----:B------:R-:W-:Y:S05]  /*1b60*/  BSYNC.RECONVERGENT B6 ;  /* 0x0000000000067941 */ /* 0x000fea0003800200 */
.L_x_67:
[----:B------:R-:W-:-:S04]  /*1b70*/  ISETP.NE.U32.AND P0, PT, R24, UR38, PT ;  /* 0x0000002618007c0c */ /* 0x000fc8000bf05070 */
[----:B------:R-:W-:-:S13]  /*1b80*/  ISETP.NE.AND.EX P0, PT, R25, UR39, PT, P0 ;  /* 0x0000002719007c0c */ /* 0x000fda000bf05300 */
[----:B------:R-:W-:Y:S05]  /*1b90*/  @P0 EXIT ;  /* 0x000000000000094d */ /* 0x000fea0003800000 */
[----:B------:R-:W-:Y:S01]  /*1ba0*/  MOV R16, R18 ;  /* 0x0000001200107202 */ /* 0x000fe20000000f00 */
[----:B------:R-:W0:Y:S01]  /*1bb0*/  LDCU.64 UR4, c[0x4][0x18] ;  /* 0x01000300ff0477ac */ /* 0x000e220008000a00 */
[----:B------:R-:W-:Y:S01]  /*1bc0*/  MOV R2, 0x0 ;  /* 0x0000000000027802 */ /* 0x000fe20000000f00 */
[----:B------:R-:W-:Y:S01]  /*1bd0*/  IMAD.MOV.U32 R7, RZ, RZ, R26 ;  /* 0x000000ffff077224 */ /* 0x000fe200078e001a */
[----:B------:R-:W-:Y:S01]  /*1be0*/  MOV R6, R27 ;  /* 0x0000001b00067202 */ /* 0x000fe20000000f00 */
[----:B------:R1:W-:Y:S01]  /*1bf0*/  STL.64 [R1], R16 ;  /* 0x0000001001007387 */ /* 0x0003e20000100a00 */
[----:B------:R1:W2:Y:S01]  /*1c00*/  LDC.64 R8, c[0x4][R2] ;  /* 0x0100000002087b82 */ /* 0x0002a20000000a00 */
[----:B0-----:R-:W-:Y:S02]  /*1c10*/  IMAD.U32 R4, RZ, RZ, UR4 ;  /* 0x00000004ff047e24 */ /* 0x001fe4000f8e00ff */
[----:B-1----:R-:W-:-:S07]  /*1c20*/  IMAD.U32 R5, RZ, RZ, UR5 ;  /* 0x00000005ff057e24 */ /* 0x002fce000f8e00ff */
[----:B------:R-:W-:-:S07]  /*1c30*/  LEPC R20, `(.L_x_86) ;  /* 0x000000001014794e */ /* 0x000fce0000000000 */
[----:B--2---:R-:W-:Y:S05]  /*1c40*/  CALL.ABS.NOINC R8 ;  /* 0x0000000008007343 */ /* 0x004fea0003c00000 */
.L_x_86:
[----:B------:R0:W-:Y:S01]  /*1c50*/  STL.64 [R1], R24 ;  /* 0x0000001801007387 */ /* 0x0001e20000100a00 */
[----:B------:R0:W1:Y:S01]  /*1c60*/  LDC.64 R8, c[0x4][R2] ;  /* 0x0100000002087b82 */ /* 0x0000620000000a00 */
[----:B------:R-:W2:Y:S01]  /*1c70*/  LDCU.64 UR4, c[0x4][0x20] ;  /* 0x01000400ff0477ac */ /* 0x000ea20008000a00 */
[----:B------:R-:W-:Y:S02]  /*1c80*/  IMAD.MOV.U32 R6, RZ, RZ, R27 ;  /* 0x000000ffff067224 */ /* 0x000fe400078e001b */
[----:B------:R-:W-:Y:S02]  /*1c90*/  IMAD.MOV.U32 R7, RZ, RZ, R26 ;  /* 0x000000ffff077224 */ /* 0x000fe400078e001a */
[----:B--2---:R-:W-:Y:S01]  /*1ca0*/  IMAD.U32 R4, RZ, RZ, UR4 ;  /* 0x00000004ff047e24 */ /* 0x004fe2000f8e00ff */
[----:B0-----:R-:W-:-:S07]  /*1cb0*/  MOV R5, UR5 ;  /* 0x0000000500057c02 */ /* 0x001fce0008000f00 */
[----:B------:R-:W-:-:S07]  /*1cc0*/  LEPC R20, `(.L_x_87) ;  /* 0x000000001014794e */ /* 0x000fce0000000000 */
[----:B-1----:R-:W-:Y:S05]  /*1cd0*/  CALL.ABS.NOINC R8 ;  /* 0x0000000008007343 */ /* 0x002fea0003c00000 */
.L_x_87:
[----:B------:R-:W2:Y:S01]  /*1ce0*/  LDG.E R0, desc[UR36][R22.64] ;  /* 0x0000002416007981 */ /* 0x000ea2000c1e1900 */
[----:B------:R0:W1:Y:S01]  /*1cf0*/  LDC.64 R8, c[0x4][R2] ;  /* 0x0100000002087b82 */ /* 0x0000620000000a00 */
[----:B------:R-:W3:Y:S01]  /*1d00*/  LDCU.64 UR4, c[0x4][0x30] ;  /* 0x01000600ff0477ac */ /* 0x000ee20008000a00 */
[----:B------:R-:W-:Y:S01]  /*1d10*/  IMAD.MOV.U32 R6, RZ, RZ, R27 ;  /* 0x000000ffff067224 */ /* 0x000fe200078e001b */
[----:B------:R0:W-:Y:S01]  /*1d20*/  STL.64 [R1], RZ ;  /* 0x000000ff01007387 */ /* 0x0001e20000100a00 */
[----:B------:R-:W-:Y:S02]  /*1d30*/  MOV R7, R26 ;  /* 0x0000001a00077202 */ /* 0x000fe40000000f00 */
[----:B---3--:R-:W-:Y:S01]  /*1d40*/  MOV R4, UR4 ;  /* 0x0000000400047c02 */ /* 0x008fe20008000f00 */
[----:B------:R-:W-:Y:S01]  /*1d50*/  IMAD.U32 R5, RZ, RZ, UR5 ;  /* 0x00000005ff057e24 */ /* 0x000fe2000f8e00ff */
[----:B-12---:R0:W-:Y:S06]  /*1d60*/  STL [R1+0x8], R0 ;  /* 0x0000080001007387 */ /* 0x0061ec0000100800 */
[----:B------:R-:W-:-:S07]  /*1d70*/  LEPC R20, `(.L_x_88) ;  /* 0x000000001014794e */ /* 0x000fce0000000000 */
[----:B0-----:R-:W-:Y:S05]  /*1d80*/  CALL.ABS.NOINC R8 ;  /* 0x0000000008007343 */ /* 0x001fea0003c00000 */
.L_x_88:
[----:B------:R-:W2:Y:S01]  /*1d90*/  LDG.E R0, desc[UR36][R22.64+0x4] ;  /* 0x0000042416007981 */ /* 0x000ea2000c1e1900 */
[----:B------:R-:W-:Y:S01]  /*1da0*/  IMAD.MOV.U32 R8, RZ, RZ, 0x1 ;  /* 0x00000001ff087424 */ /* 0x000fe200078e00ff */
[----:B------:R0:W1:Y:S01]  /*1db0*/  LDC.64 R10, c[0x4][R2] ;  /* 0x01000000020a7b82 */ /* 0x0000620000000a00 */
[----:B------:R-:W-:Y:S01]  /*1dc0*/  IMAD.MOV.U32 R9, RZ, RZ, 0x0 ;  /* 0x00000000ff097424 */ /* 0x000fe200078e00ff */
[----:B------:R-:W3:Y:S01]  /*1dd0*/  LDCU.64 UR4, c[0x4][0x30] ;  /* 0x01000600ff0477ac */ /* 0x000ee20008000a00 */
[----:B------:R-:W-:Y:S01]  /*1de0*/  IMAD.MOV.U32 R6, RZ, RZ, R27 ;  /* 0x000000ffff067224 */ /* 0x000fe200078e001b */
[----:B------:R-:W-:Y:S02]  /*1df0*/  MOV R7, R26 ;  /* 0x0000001a00077202 */ /* 0x000fe40000000f00 */
[----:B------:R0:W-:Y:S01]  /*1e00*/  STL.64 [R1], R8 ;  /* 0x0000000801007387 */ /* 0x0001e20000100a00 */
[----:B---3--:R-:W-:Y:S01]  /*1e10*/  MOV R4, UR4 ;  /* 0x0000000400047c02 */ /* 0x008fe20008000f00 */
[----:B------:R-:W-:-:S02]  /*1e20*/  IMAD.U32 R5, RZ, RZ, UR5 ;  /* 0x00000005ff057e24 */ /* 0x000fc4000f8e00ff */
[----:B-12---:R0:W-:Y:S05]  /*1e30*/  STL [R1+0x8], R0 ;  /* 0x0000080001007387 */ /* 0x0061ea0000100800 */
[----:B------:R-:W-:-:S07]  /*1e40*/  LEPC R20, `(.L_x_89) ;  /* 0x000000001014794e */ /* 0x000fce0000000000 */
[----:B0-----:R-:W-:Y:S05]  /*1e50*/  CALL.ABS.NOINC R10 ;  /* 0x000000000a007343 */ /* 0x001fea0003c00000 */
.L_x_89:
[----:B------:R-:W2:Y:S01]  /*1e60*/  LDG.E R0, desc[UR36][R22.64+0x8] ;  /* 0x0000082416007981 */ /* 0x000ea2000c1e1900 */
[----:B------:R-:W-:Y:S02]  /*1e70*/  HFMA2 R9, -RZ, RZ, 0, 0 ;  /* 0x00000000ff097431 */ /* 0x000fe400000001ff */
[----:B------:R-:W-:Y:S01]  /*1e80*/  IMAD.MOV.U32 R8, RZ, RZ, 0x2 ;  /* 0x00000002ff087424 */ /* 0x000fe200078e00ff */
[----:B------:R0:W1:Y:S01]  /*1e90*/  LDC.64 R10, c[0x4][R2] ;  /* 0x01000000020a7b82 */ /* 0x0000620000000a00 */
[----:B------:R-:W3:Y:S01]  /*1ea0*/  LDCU.64 UR4, c[0x4][0x30] ;  /* 0x01000600ff0477ac */ /* 0x000ee20008000a00 */
[----:B------:R-:W-:Y:S01]  /*1eb0*/  IMAD.MOV.U32 R6, RZ, RZ, R27 ;  /* 0x000000ffff067224 */ /* 0x000fe200078e001b */
[----:B------:R-:W-:Y:S01]  /*1ec0*/  MOV R7, R26 ;  /* 0x0000001a00077202 */ /* 0x000fe20000000f00 */
[----:B------:R0:W-:Y:S01]  /*1ed0*/  STL.64 [R1], R8 ;  /* 0x0000000801007387 */ /* 0x0001e20000100a00 */
[----:B---3--:R-:W-:Y:S01]  /*1ee0*/  IMAD.U32 R4, RZ, RZ, UR4 ;  /* 0x00000004ff047e24 */ /* 0x008fe2000f8e00ff */
[----:B------:R-:W-:-:S02]  /*1ef0*/  MOV R5, UR5 ;  /* 0x0000000500057c02 */ /* 0x000fc40008000f00 */
[----:B-12---:R0:W-:Y:S05]  /*1f00*/  STL [R1+0x8], R0 ;  /* 0x0000080001007387 */ /* 0x0061ea0000100800 */
[----:B------:R-:W-:-:S07]  /*1f10*/  LEPC R20, `(.L_x_90) ;  /* 0x000000001014794e */ /* 0x000fce0000000000 */
[----:B0-----:R-:W-:Y:S05]  /*1f20*/  CALL.ABS.NOINC R10 ;  /* 0x000000000a007343 */ /* 0x001fea0003c00000 */
.L_x_90:
        /* <DEDUP_REMOVED lines=13> */
.L_x_91:
        /* <DEDUP_REMOVED lines=13> */
.L_x_92:
        /* <DEDUP_REMOVED lines=13> */
.L_x_93:
        /* <DEDUP_REMOVED lines=13> */
.L_x_94:
        /* <DEDUP_REMOVED lines=13> */
.L_x_95:
        /* <DEDUP_REMOVED lines=13> */
.L_x_96:
        /* <DEDUP_REMOVED lines=13> */
.L_x_97:
        /* <DEDUP_REMOVED lines=13> */
.L_x_98:
        /* <DEDUP_REMOVED lines=13> */
.L_x_99:
        /* <DEDUP_REMOVED lines=13> */
.L_x_100:
        /* <DEDUP_REMOVED lines=13> */
.L_x_101:
        /* <DEDUP_REMOVED lines=13> */
.L_x_102:
[----:B------:R-:W2:Y:S01]  /*28f0*/  LDG.E R22, desc[UR36][R22.64+0x3c] ;  /* 0x00003c2416167981 */ /* 0x000ea2000c1e1900 */
[----:B------:R-:W-:Y:S02]  /*2900*/  HFMA2 R9, -RZ, RZ, 0, 0 ;  /* 0x00000000ff097431 */ /* 0x000fe400000001ff */
[----:B------:R-:W-:Y:S01]  /*2910*/  IMAD.MOV.U32 R8, RZ, RZ, 0xf ;  /* 0x0000000fff087424 */ /* 0x000fe200078e00ff */
[----:B------:R-:W0:Y:S01]  /*2920*/  LDC.64 R2, c[0x4][R2] ;  /* 0x0100000002027b82 */ /* 0x000e220000000a00 */
[----:B------:R-:W1:Y:S01]  /*2930*/  LDCU.64 UR4, c[0x4][0x30] ;  /* 0x01000600ff0477ac */ /* 0x000e620008000a00 */
[----:B------:R-:W-:Y:S01]  /*2940*/  IMAD.MOV.U32 R6, RZ, RZ, R27 ;  /* 0x000000ffff067224 */ /* 0x000fe200078e001b */
[----:B------:R-:W-:Y:S01]  /*2950*/  MOV R7, R26 ;  /* 0x0000001a00077202 */ /* 0x000fe20000000f00 */
[----:B------:R3:W-:Y:S01]  /*2960*/  STL.64 [R1], R8 ;  /* 0x0000000801007387 */ /* 0x0007e20000100a00 */
[----:B-1----:R-:W-:Y:S01]  /*2970*/  IMAD.U32 R4, RZ, RZ, UR4 ;  /* 0x00000004ff047e24 */ /* 0x002fe2000f8e00ff */
[----:B------:R-:W-:-:S02]  /*2980*/  MOV R5, UR5 ;  /* 0x0000000500057c02 */ /* 0x000fc40008000f00 */
[----:B0-2---:R3:W-:Y:S05]  /*2990*/  STL [R1+0x8], R22 ;  /* 0x0000081601007387 */ /* 0x0057ea0000100800 */
[----:B------:R-:W-:-:S07]  /*29a0*/  LEPC R20, `(.L_x_103) ;  /* 0x000000001014794e */ /* 0x000fce0000000000 */
[----:B---3--:R-:W-:Y:S05]  /*29b0*/  CALL.ABS.NOINC R2 ;  /* 0x0000000002007343 */ /* 0x008fea0003c00000 */
.L_x_103:
[----:B------:R-:W-:Y:S05]  /*29c0*/  EXIT ;  /* 0x000000000000794d */ /* 0x000fea0003800000 */
.L_x_104:
        /* <DEDUP_REMOVED lines=11> */
.L_x_166:


//--------------------- .text._Z11paddingCharPhS_yyyyy --------------------------
	.section	.text._Z11paddingCharPhS_yyyyy,"ax",@progbits
	.align	128
        .global         _Z11paddingCharPhS_yyyyy
        .type           _Z11paddingCharPhS_yyyyy,@function
        .size           _Z11paddingCharPhS_yyyyy,(.L_x_167 - _Z11paddingCharPhS_yyyyy)
        .other          _Z11paddingCharPhS_yyyyy,@"STO_CUDA_ENTRY STV_DEFAULT"
_Z11paddingCharPhS_yyyyy:
.text._Z11paddingCharPhS_yyyyy:
[----:B------:R-:W0:Y:S01]  /*0000*/  LDC R1, c[0x0][0x37c] ;  /* 0x0000df00ff017b82 */ /* 0x000e220000000800 */
[----:B------:R-:W1:Y:S01]  /*0010*/  S2R R31, SR_TID.X ;  /* 0x00000000001f7919 */ /* 0x000e620000002100 */
[----:B------:R-:W2:Y:S06]  /*0020*/  LDCU UR5, c[0x0][0x2fc] ;  /* 0x00005f80ff0577ac */ /* 0x000eac0008000800 */
[----:B------:R-:W1:Y:S01]  /*0030*/  LDC R10, c[0x0][0x360] ;  /* 0x0000d800ff0a7b82 */ /* 0x000e620000000800 */
[----:B0-----:R-:W-:Y:S01]  /*0040*/  VIADD R1, R1, 0xfffffff0 ;  /* 0xfffffff001017836 */ /* 0x001fe20000000000 */
[----:B------:R-:W0:Y:S01]  /*0050*/  S2R R0, SR_TID.Y ;  /* 0x0000000000007919 */ /* 0x000e220000002200 */
[----:B------:R-:W3:Y:S01]  /*0060*/  LDCU.64 UR36, c[0x0][0x3b0] ;  /* 0x00007600ff2477ac */ /* 0x000ee20008000a00 */
[----:B------:R-:W-:Y:S01]  /*0070*/  BSSY.RECONVERGENT B6, `(.L_x_105) ;  /* 0x0000026000067945 */ /* 0x000fe20003800200 */
[----:B------:R-:W4:Y:S03]  /*0080*/  LDCU UR4, c[0x0][0x2f8] ;  /* 0x00005f00ff0477ac */ /* 0x000f260008000800 */
[----:B------:R-:W1:Y:S01]  /*0090*/  S2UR UR6, SR_CTAID.X ;  /* 0x00000000000679c3 */ /* 0x000e620000002500 */
[----:B------:R-:W0:Y:S07]  /*00a0*/  LDCU.128 UR40, c[0x0][0x380] ;  /* 0x00007000ff2877ac */ /* 0x000e2e0008000c00 */
[----:B------:R-:W0:Y:S01]  /*00b0*/  LDC R3, c[0x0][0x364] ;  /* 0x0000d900ff037b82 */ /* 0x000e220000000800 */
[----:B---3--:R-:W-:-:S07]  /*00c0*/  UIADD3 UR36, UP0, UPT, UR36, -0x1, URZ ;  /* 0xffffffff24247890 */ /* 0x008fce000ff1e0ff */
[----:B------:R-:W0:Y:S01]  /*00d0*/  S2UR UR7, SR_CTAID.Y ;  /* 0x00000000000779c3 */ /* 0x000e220000002600 */
[----:B------:R-:W-:Y:S01]  /*00e0*/  UIADD3.X UR37, UPT, UPT, UR37, -0x1, URZ, UP0, !UPT ;  /* 0xffffffff25257890 */ /* 0x000fe200087fe4ff */
[----:B----4-:R-:W-:-:S05]  /*00f0*/  IADD3 R24, P1, PT, R1, UR4, RZ ;  /* 0x0000000401187c10 */ /* 0x010fca000ff3e0ff */
[----:B--2---:R-:W-:Y:S01]  /*0100*/  IMAD.X R2, RZ, RZ, UR5, P1 ;  /* 0x00000005ff027e24 */ /* 0x004fe200088e06ff */
[----:B------:R-:W2:Y:S01]  /*0110*/  LDC R11, c[0x0][0x370] ;  /* 0x0000dc00ff0b7b82 */ /* 0x000ea20000000800 */
[C---:B-1----:R-:W-:Y:S02]  /*0120*/  IMAD R30, R10.reuse, UR6, R31 ;  /* 0x000000060a1e7c24 */ /* 0x042fe4000f8e021f */
[----:B------:R-:W-:Y:S02]  /*0130*/  IMAD.MOV.U32 R31, RZ, RZ, RZ ;  /* 0x000000ffff1f7224 */ /* 0x000fe400078e00ff */
[----:B0-----:R-:W-:Y:S02]  /*0140*/  IMAD R3, R3, UR7, R0 ;  /* 0x0000000703037c24 */ /* 0x001fe4000f8e0200 */
[----:B--2---:R-:W-:-:S04]  /*0150*/  IMAD R16, R10, R11, RZ ;  /* 0x0000000b0a107224 */ /* 0x004fc800078e02ff */
[----:B------:R-:W-:-:S03]  /*0160*/  IMAD.WIDE.U32 R30, R3, R16, R30 ;  /* 0x00000010031e7225 */ /* 0x000fc600078e001e */
[----:B------:R-:W-:-:S04]  /*0170*/  ISETP.NE.U32.AND P0, PT, R30, UR36, PT ;  /* 0x000000241e007c0c */ /* 0x000fc8000bf05070 */
[----:B------:R-:W-:-:S13]  /*0180*/  ISETP.NE.AND.EX P0, PT, R31, UR37, PT, P0 ;  /* 0x000000251f007c0c */ /* 0x000fda000bf05300 */
[----:B------:R-:W-:Y:S05]  /*0190*/  @P0 BRA `(.L_x_106) ;  /* 0x00000000004c0947 */ /* 0x000fea0003800000 */
[----:B------:R-:W-:Y:S01]  /*01a0*/  MOV R17, 0x0 ;  /* 0x0000000000117802 */ /* 0x000fe20000000f00 */
[----:B------:R0:W-:Y:S01]  /*01b0*/  STL.64 [R1], R10 ;  /* 0x0000000a01007387 */ /* 0x0001e20000100a00 */
[----:B------:R-:W1:Y:S01]  /*01c0*/  LDCU.64 UR4, c[0x4][0x8] ;  /* 0x01000100ff0477ac */ /* 0x000e620008000a00 */
[----:B------:R-:W-:Y:S01]  /*01d0*/  IMAD.MOV.U32 R6, RZ, RZ, R24 ;  /* 0x000000ffff067224 */ /* 0x000fe200078e0018 */
[----:B------:R0:W2:Y:S01]  /*01e0*/  LDC.64 R8, c[0x4][R17] ;  /* 0x0100000011087b82 */ /* 0x0000a20000000a00 */
[----:B------:R-:W-:Y:S02]  /*01f0*/  IMAD.MOV.U32 R7, RZ, RZ, R2 ;  /* 0x000000ffff077224 */ /* 0x000fe400078e0002 */
[----:B-1----:R-:W-:Y:S02]  /*0200*/  IMAD.U32 R4, RZ, RZ, UR4 ;  /* 0x00000004ff047e24 */ /* 0x002fe4000f8e00ff */
[----:B0-----:R-:W-:-:S07]  /*0210*/  IMAD.U32 R5, RZ, RZ, UR5 ;  /* 0x00000005ff057e24 */ /* 0x001fce000f8e00ff */
[----:B------:R-:W-:-:S07]  /*0220*/  LEPC R20, `(.L_x_107) ;  /* 0x000000001014794e */ /* 0x000fce0000000000 */
[----:B--2---:R-:W-:Y:S05]  /*0230*/  CALL.ABS.NOINC R8 ;  /* 0x0000000008007343 */ /* 0x004fea0003c00000 */
.L_x_107:
[----:B------:R0:W-:Y:S01]  /*0240*/  STL [R1], R16 ;  /* 0x0000001001007387 */ /* 0x0001e20000100800 */
[----:B------:R0:W1:Y:S01]  /*0250*/  LDC.64 R8, c[0x4][R17] ;  /* 0x0100000011087b82 */ /* 0x0000620000000a00 */
[----:B------:R-:W2:Y:S01]  /*0260*/  LDCU.64 UR4, c[0x4][0x10] ;  /* 0x01000200ff0477ac */ /* 0x000ea20008000a00 */
[----:B------:R-:W-:Y:S02]  /*0270*/  IMAD.MOV.U32 R6, RZ, RZ, R24 ;  /* 0x000000ffff067224 */ /* 0x000fe400078e0018 */
[----:B------:R-:W-:Y:S02]  /*0280*/  IMAD.MOV.U32 R7, RZ, RZ, R2 ;  /* 0x000000ffff077224 */ /* 0x000fe400078e0002 */
[----:B--2---:R-:W-:Y:S02]  /*0290*/  IMAD.U32 R4, RZ, RZ, UR4 ;  /* 0x00000004ff047e24 */ /* 0x004fe4000f8e00ff */
[----:B0-----:R-:W-:-:S07]  /*02a0*/  IMAD.U32 R5, RZ, RZ, UR5 ;  /* 0x00000005ff057e24 */ /* 0x001fce000f8e00ff */
[----:B------:R-:W-:-:S07]  /*02b0*/  LEPC R20, `(.L_x_106) ;  /* 0x000000001014794e */ /* 0x000fce0000000000 */
[----:B-1----:R-:W-:Y:S05]  /*02c0*/  CALL.ABS.NOINC R8 ;  /* 0x0000000008007343 */ /* 0x002fea0003c00000 */
.L_x_106:
[----:B------:R-:W-:Y:S05]  /*02d0*/  BSYNC.RECONVERGENT B6 ;  /* 0x0000000000067941 */ /* 0x000fea0003800200 */
.L_x_105:
[----:B------:R-:W0:Y:S01]  /*02e0*/  LDC.64 R4, c[0x0][0x390] ;  /* 0x0000e400ff047b82 */ /* 0x000e220000000a00 */
[----:B------:R-:W1:Y:S01]  /*02f0*/  LDCU.64 UR4, c[0x0][0x3b0] ;  /* 0x00007600ff0477ac */ /* 0x000e620008000a00 */
[C---:B------:R-:W-:Y:S01]  /*0300*/  ISETP.NE.U32.AND P0, PT, R30.reuse, UR36, PT ;  /* 0x000000241e007c0c */ /* 0x040fe2000bf05070 */
[----:B------:R-:W-:Y:S03]  /*0310*/  BSSY.RECONVERGENT B0, `(.L_x_108) ;  /* 0x00000d0000007945 */ /* 0x000fe60003800200 */
[----:B------:R-:W-:Y:S02]  /*0320*/  ISETP.NE.AND.EX P0, PT, R31, UR37, PT, P0 ;  /* 0x000000251f007c0c */ /* 0x000fe4000bf05300 */
[----:B------:R-:W0:Y:S08]  /*0330*/  LDC.64 R8, c[0x0][0x3a0] ;  /* 0x0000e800ff087b82 */ /* 0x000e300000000a00 */
[----:B------:R-:W2:Y:S01]  /*0340*/  LDC.64 R6, c[0x0][0x398] ;  /* 0x0000e600ff067b82 */ /* 0x000ea20000000a00 */
[----:B-1----:R-:W-:-:S07]  /*0350*/  ISETP.GE.U32.AND P2, PT, R30, UR4, PT ;  /* 0x000000041e007c0c */ /* 0x002fce000bf46070 */
[----:B------:R-:W1:Y:S01]  /*0360*/  LDC.64 R14, c[0x0][0x3a8] ;  /* 0x0000ea00ff0e7b82 */ /* 0x000e620000000a00 */
[----:B0-----:R-:W-:-:S07]  /*0370*/  IADD3 R29, P1, PT, R4, R8, RZ ;  /* 0x00000008041d7210 */ /* 0x001fce0007f3e0ff */
[----:B------:R-:W0:Y:S01]  /*0380*/  LDC.64 R18, c[0x0][0x358] ;  /* 0x0000d600ff127b82 */ /* 0x000e220000000a00 */
[----:B------:R-:W-:Y:S01]  /*0390*/  IMAD.X R3, R5, 0x1, R9, P1 ;  /* 0x0000000105037824 */ /* 0x000fe200008e0609 */
[----:B--2---:R-:W-:-:S03]  /*03a0*/  ISETP.NE.U32.AND P1, PT, R6, RZ, PT ;  /* 0x000000ff0600720c */ /* 0x004fc60003f25070 */
[----:B------:R-:W-:Y:S01]  /*03b0*/  IMAD R3, R3, R30, RZ ;  /* 0x0000001e03037224 */ /* 0x000fe200078e02ff */
[----:B------:R-:W-:-:S03]  /*03c0*/  ISETP.NE.AND.EX P0, PT, R7, RZ, !P0, P1 ;  /* 0x000000ff0700720c */ /* 0x000fc60004705310 */
[C---:B------:R-:W-:Y:S01]  /*03d0*/  IMAD R23, R31.reuse, R29, R3 ;  /* 0x0000001d1f177224 */ /* 0x040fe200078e0203 */
[----:B------:R-:W-:Y:S01]  /*03e0*/  ISETP.GE.U32.AND.EX P1, PT, R31, UR5, PT, P2 ;  /* 0x000000051f007c0c */ /* 0x000fe2000bf26120 */
[----:B------:R-:W-:Y:S01]  /*03f0*/  IMAD.WIDE.U32 R28, R29, R30, RZ ;  /* 0x0000001e1d1c7225 */ /* 0x000fe200078e00ff */
[----:B-1----:R-:W-:Y:S02]  /*0400*/  SEL R3, R14, R8, P0 ;  /* 0x000000080e037207 */ /* 0x002fe40000000000 */
[----:B------:R-:W-:Y:S01]  /*0410*/  SEL R15, R15, R9, P0 ;  /* 0x000000090f0f7207 */ /* 0x000fe20000000000 */
[----:B------:R-:W-:Y:S01]  /*0420*/  IMAD.IADD R23, R29, 0x1, R23 ;  /* 0x000000011d177824 */ /* 0x000fe200078e0217 */
[----:B------:R-:W-:Y:S02]  /*0430*/  SEL R17, R6, R4, P0 ;  /* 0x0000000406117207 */ /* 0x000fe40000000000 */
[----:B------:R-:W-:-:S05]  /*0440*/  SEL R22, R7, R5, P0 ;  /* 0x0000000507167207 */ /* 0x000fca0000000000 */
[----:B------:R-:W-:Y:S05]  /*0450*/  @P1 BRA `(.L_x_109) ;  /* 0x0000000800ec1947 */ /* 0x000fea0003800000 */
[----:B------:R-:W-:Y:S01]  /*0460*/  ISETP.NE.U32.AND P0, PT, R17, RZ, PT ;  /* 0x000000ff1100720c */ /* 0x000fe20003f05070 */
[----:B------:R-:W-:Y:S03]  /*0470*/  BSSY.RECONVERGENT B1, `(.L_x_110) ;  /* 0x0000017000017945 */ /* 0x000fe60003800200 */
[----:B------:R-:W-:-:S13]  /*0480*/  ISETP.NE.AND.EX P0, PT, R22, RZ, PT, P0 ;  /* 0x000000ff1600720c */ /* 0x000fda0003f05300 */
[----:B------:R-:W-:Y:S05]  /*0490*/  @!P0 BRA `(.L_x_111) ;  /* 0x0000000000508947 */ /* 0x000fea0003800000 */
[----:B------:R-:W-:Y:S01]  /*04a0*/  IMAD.MOV.U32 R0, RZ, RZ, RZ ;  /* 0x000000ffff007224 */ /* 0x000fe200078e00ff */
[----:B------:R-:W-:-:S07]  /*04b0*/  CS2R R10, SRZ ;  /* 0x00000000000a7805 */ /* 0x000fce000001ff00 */
.L_x_112:
[----:B-1----:R-:W-:Y:S01]  /*04c0*/  IMAD.MOV.U32 R6, RZ, RZ, R10 ;  /* 0x000000ffff067224 */ /* 0x002fe200078e000a */
[----:B0-----:R-:W-:Y:S01]  /*04d0*/  R2UR UR4, R18 ;  /* 0x00000000120472ca */ /* 0x001fe200000e0000 */
[----:B------:R-:W-:Y:S01]  /*04e0*/  IMAD.MOV.U32 R7, RZ, RZ, R11 ;  /* 0x000000ffff077224 */ /* 0x000fe200078e000b */
[----:B------:R-:W-:Y:S01]  /*04f0*/  R2UR UR5, R19 ;  /* 0x00000000130572ca */ /* 0x000fe200000e0000 */
[-C--:B------:R-:W-:Y:S02]  /*0500*/  IMAD R8, R31, R4.reuse, RZ ;  /* 0x000000041f087224 */ /* 0x080fe400078e02ff */
[----:B------:R-:W-:-:S04]  /*0510*/  IMAD.WIDE.U32 R6, R30, R4, R6 ;  /* 0x000000041e067225 */ /* 0x000fc800078e0006 */
[----:B------:R-:W-:Y:S01]  /*0520*/  IMAD R9, R30, R5, R8 ;  /* 0x000000051e097224 */ /* 0x000fe200078e0208 */
[----:B------:R-:W-:-:S04]  /*0530*/  IADD3 R8, P0, PT, R6, UR40, RZ ;  /* 0x0000002806087c10 */ /* 0x000fc8000ff1e0ff */
[----:B------:R-:W-:-:S06]  /*0540*/  IADD3.X R9, PT, PT, R7, UR41, R9, P0, !PT ;  /* 0x0000002907097c10 */ /* 0x000fcc00087fe409 */
[----:B------:R-:W2:Y:S01]  /*0550*/  LDG.E.U8 R9, desc[UR4][R8.64] ;  /* 0x0000000408097981 */ /* 0x000ea2000c1e1100 */
[----:B------:R-:W-:Y:S01]  /*0560*/  IADD3 R6, P0, P1, R10, UR42, R28 ;  /* 0x0000002a0a067c10 */ /* 0x000fe2000f91e01c */
[----:B------:R-:W-:-:S03]  /*0570*/  VIADD R10, R0, 0x1 ;  /* 0x00000001000a7836 */ /* 0x000fc60000000000 */
[----:B------:R-:W-:Y:S01]  /*0580*/  IADD3.X R7, PT, PT, R11, UR43, R23, P0, P1 ;  /* 0x0000002b0b077c10 */ /* 0x000fe200087e2417 */
[----:B------:R-:W-:Y:S01]  /*0590*/  IMAD.MOV.U32 R0, RZ, RZ, R10 ;  /* 0x000000ffff007224 */ /* 0x000fe200078e000a */
[----:B------:R-:W-:-:S04]  /*05a0*/  ISETP.GT.U32.AND P0, PT, R17, R10, PT ;  /* 0x0000000a1100720c */ /* 0x000fc80003f04070 */
[----:B------:R-:W-:Y:S01]  /*05b0*/  ISETP.GT.U32.AND.EX P0, PT, R22, RZ, PT, P0 ;  /* 0x000000ff1600720c */ /* 0x000fe20003f04100 */
[----:B--2---:R1:W-:-:S12]  /*05c0*/  STG.E.U8 desc[UR4][R6.64], R9 ;  /* 0x0000000906007986 */ /* 0x0043d8000c101104 */
[----:B------:R-:W-:Y:S05]  /*05d0*/  @P0 BRA `(.L_x_112) ;  /* 0xfffffffc00b80947 */ /* 0x000fea000383ffff */
.L_x_111:
[----:B------:R-:W-:Y:S05]  /*05e0*/  BSYNC.RECONVERGENT B1 ;  /* 0x0000000000017941 */ /* 0x000fea0003800200 */
.L_x_110:
[----:B------:R-:W2:Y:S01]  /*05f0*/  LDCU.64 UR4, c[0x0][0x388] ;  /* 0x00007100ff0477ac */ /* 0x000ea20008000a00 */
[----:B------:R-:W-:Y:S01]  /*0600*/  IADD3 R4, P0, PT, R17, R28, RZ ;  /* 0x0000001c11047210 */ /* 0x000fe20007f1e0ff */
[----:B-1----:R-:W-:Y:S01]  /*0610*/  IMAD.MOV.U32 R6, RZ, RZ, 0x80 ;  /* 0x00000080ff067424 */ /* 0x002fe200078e00ff */
[----:B0-----:R-:W-:Y:S01]  /*0620*/  R2UR UR6, R18 ;  /* 0x00000000120672ca */ /* 0x001fe200000e0000 */
[----:B------:R-:W-:Y:S01]  /*0630*/  BSSY.RECONVERGENT B1, `(.L_x_113) ;  /* 0x000007b000017945 */ /* 0x000fe20003800200 */
[----:B------:R-:W-:Y:S02]  /*0640*/  R2UR UR7, R19 ;  /* 0x00000000130772ca */ /* 0x000fe400000e0000 */
[----:B--2---:R-:W-:-:S04]  /*0650*/  IADD3 R4, P1, PT, R4, UR4, RZ ;  /* 0x0000000404047c10 */ /* 0x004fc8000ff3e0ff */
[----:B------:R-:W-:Y:S02]  /*0660*/  IADD3.X R5, PT, PT, R23, UR5, R22, P1, P0 ;  /* 0x0000000517057c10 */ /* 0x000fe40008fe0416 */
[----:B------:R-:W-:-:S05]  /*0670*/  IADD3 R0, P1, PT, R3, -0x9, RZ ;  /* 0xfffffff703007810 */ /* 0x000fca0007f3e0ff */
[----:B------:R0:W-:Y:S01]  /*0680*/  STG.E.U8 desc[UR6][R4.64], R6 ;  /* 0x0000000604007986 */ /* 0x0001e2000c101106 */
[----:B------:R-:W-:Y:S02]  /*0690*/  ISETP.NE.U32.AND P0, PT, R0, RZ, PT ;  /* 0x000000ff0000720c */ /* 0x000fe40003f05070 */
[----:B------:R-:W-:-:S04]  /*06a0*/  IADD3.X R8, PT, PT, R15, -0x1, RZ, P1, !PT ;  /* 0xffffffff0f087810 */ /* 0x000fc80000ffe4ff */
[----:B------:R-:W-:-:S13]  /*06b0*/  ISETP.NE.AND.EX P0, PT, R8, RZ, PT, P0 ;  /* 0x000000ff0800720c */ /* 0x000fda0003f05300 */
[----:B0-----:R-:W-:Y:S05]  /*06c0*/  @!P0 BRA `(.L_x_114) ;  /* 0x0000000400c48947 */ /* 0x001fea0003800000 */
[----:B------:R-:W-:Y:S01]  /*06d0*/  IADD3 R6, P1, PT, R3, -0xa, RZ ;  /* 0xfffffff603067810 */ /* 0x000fe20007f3e0ff */
[----:B------:R-:W-:Y:S01]  /*06e0*/  BSSY.RECONVERGENT B2, `(.L_x_115) ;  /* 0x0000030000027945 */ /* 0x000fe20003800200 */
[----:B------:R-:W-:Y:S01]  /*06f0*/  LOP3.LUT R11, R0, 0x7, RZ, 0xc0, !PT ;  /* 0x00000007000b7812 */ /* 0x000fe200078ec0ff */
[----:B------:R-:W-:Y:S01]  /*0700*/  IMAD.MOV.U32 R21, RZ, RZ, 0x1 ;  /* 0x00000001ff157424 */ /* 0x000fe200078e00ff */
[----:B------:R-:W-:Y:S01]  /*0710*/  ISETP.GE.U32.AND P0, PT, R6, 0x7, PT ;  /* 0x000000070600780c */ /* 0x000fe20003f06070 */
[----:B------:R-:W-:Y:S01]  /*0720*/  IMAD.MOV.U32 R25, RZ, RZ, RZ ;  /* 0x000000ffff197224 */ /* 0x000fe200078e00ff */
[----:B------:R-:W-:-:S04]  /*0730*/  IADD3.X R6, PT, PT, R15, -0x1, RZ, P1, !PT ;  /* 0xffffffff0f067810 */ /* 0x000fc80000ffe4ff */
[----:B------:R-:W-:-:S13]  /*0740*/  ISETP.GE.U32.AND.EX P0, PT, R6, RZ, PT, P0 ;  /* 0x000000ff0600720c */ /* 0x000fda0003f06100 */
[----:B------:R-:W-:Y:S05]  /*0750*/  @!P0 BRA `(.L_x_116) ;  /* 0x0000000000a08947 */ /* 0x000fea0003800000 */
[----:B------:R-:W-:Y:S01]  /*0760*/  BSSY.RECONVERGENT B3, `(.L_x_117) ;  /* 0x0000025000037945 */ /* 0x000fe20003800200 */
[----:B------:R-:W-:Y:S01]  /*0770*/  LOP3.LUT R10, R0, 0xfffffff8, RZ, 0xc0, !PT ;  /* 0xfffffff8000a7812 */ /* 0x000fe200078ec0ff */
[----:B------:R-:W-:Y:S02]  /*0780*/  IMAD.MOV.U32 R21, RZ, RZ, RZ ;  /* 0x000000ffff157224 */ /* 0x000fe400078e00ff */
[----:B------:R-:W-:-:S07]  /*0790*/  IMAD.MOV.U32 R25, RZ, RZ, RZ ;  /* 0x000000ffff197224 */ /* 0x000fce00078e00ff */
.L_x_118:
[----:B0-----:R-:W-:Y:S02]  /*07a0*/  IADD3 R6, P0, PT, R21, R4, RZ ;  /* 0x0000000415067210 */ /* 0x001fe40007f1e0ff */
[C---:B------:R-:W-:Y:S02]  /*07b0*/  R2UR UR4, R18.reuse ;  /* 0x00000000120472ca */ /* 0x040fe400000e0000 */
[----:B------:R-:W-:Y:S01]  /*07c0*/  R2UR UR5, R19 ;  /* 0x00000000130572ca */ /* 0x000fe200000e0000 */
[----:B------:R-:W-:Y:S01]  /*07d0*/  IMAD.X R7, R25, 0x1, R5, P0 ;  /* 0x0000000119077824 */ /* 0x000fe200000e0605 */
[----:B------:R-:W-:Y:S02]  /*07e0*/  IADD3 R21, P0, PT, R21, 0x8, RZ ;  /* 0x0000000815157810 */ /* 0x000fe40007f1e0ff */
[----:B------:R-:W-:Y:S02]  /*07f0*/  R2UR UR6, R18 ;  /* 0x00000000120672ca */ /* 0x000fe400000e0000 */
[----:B------:R-:W-:Y:S01]  /*0800*/  IADD3 R9, P1, PT, R21, -R10, RZ ;  /* 0x8000000a15097210 */ /* 0x000fe20007f3e0ff */
[----:B------:R-:W-:Y:S01]  /*0810*/  IMAD.X R25, RZ, RZ, R25, P0 ;  /* 0x000000ffff197224 */ /* 0x000fe200000e0619 */
[----:B------:R-:W-:-:S02]  /*0820*/  R2UR UR7, R19 ;  /* 0x00000000130772ca */ /* 0x000fc400000e0000 */
[----:B------:R-:W-:Y:S01]  /*0830*/  ISETP.NE.U32.AND P0, PT, R9, RZ, PT ;  /* 0x000000ff0900720c */ /* 0x000fe20003f05070 */
[----:B------:R-:W-:Y:S01]  /*0840*/  IMAD.X R9, R25, 0x1, ~R8, P1 ;  /* 0x0000000119097824 */ /* 0x000fe200008e0e08 */
[C---:B------:R-:W-:Y:S01]  /*0850*/  R2UR UR8, R18.reuse ;  /* 0x00000000120872ca */ /* 0x040fe200000e0000 */
[----:B------:R0:W-:Y:S01]  /*0860*/  STG.E.U8 desc[UR4][R6.64+0x1], RZ ;  /* 0x000001ff06007986 */ /* 0x0001e2000c101104 */
[C---:B------:R-:W-:Y:S02]  /*0870*/  R2UR UR9, R19.reuse ;  /* 0x00000000130972ca */ /* 0x040fe400000e0000 */
[C---:B------:R-:W-:Y:S02]  /*0880*/  R2UR UR10, R18.reuse ;  /* 0x00000000120a72ca */ /* 0x040fe400000e0000 */
[C---:B------:R-:W-:Y:S02]  /*0890*/  R2UR UR11, R19.reuse ;  /* 0x00000000130b72ca */ /* 0x040fe400000e0000 */
[----:B------:R-:W-:Y:S01]  /*08a0*/  R2UR UR12, R18 ;  /* 0x00000000120c72ca */ /* 0x000fe200000e0000 */
[----:B------:R0:W-:Y:S01]  /*08b0*/  STG.E.U8 desc[UR6][R6.64+0x2], RZ ;  /* 0x000002ff06007986 */ /* 0x0001e2000c101106 */
[----:B------:R-:W-:-:S02]  /*08c0*/  R2UR UR13, R19 ;  /* 0x00000000130d72ca */ /* 0x000fc400000e0000 */
[C---:B------:R-:W-:Y:S02]  /*08d0*/  R2UR UR14, R18.reuse ;  /* 0x00000000120e72ca */ /* 0x040fe400000e0000 */
[C---:B------:R-:W-:Y:S01]  /*08e0*/  R2UR UR15, R19.reuse ;  /* 0x00000000130f72ca */ /* 0x040fe200000e0000 */
[----:B------:R0:W-:Y:S01]  /*08f0*/  STG.E.U8 desc[UR8][R6.64+0x3], RZ ;  /* 0x000003ff06007986 */ /* 0x0001e2000c101108 */
[C---:B------:R-:W-:Y:S02]  /*0900*/  R2UR UR16, R18.reuse ;  /* 0x00000000121072ca */ /* 0x040fe400000e0000 */
[C---:B------:R-:W-:Y:S01]  /*0910*/  R2UR UR17, R19.reuse ;  /* 0x00000000131172ca */ /* 0x040fe200000e0000 */
[----:B------:R0:W-:Y:S01]  /*0920*/  STG.E.U8 desc[UR10][R6.64+0x4], RZ ;  /* 0x000004ff06007986 */ /* 0x0001e2000c10110a */
[----:B------:R-:W-:Y:S02]  /*0930*/  R2UR UR18, R18 ;  /* 0x00000000121272ca */ /* 0x000fe400000e0000 */
[----:B------:R-:W-:Y:S01]  /*0940*/  R2UR UR19, R19 ;  /* 0x00000000131372ca */ /* 0x000fe200000e0000 */
[----:B------:R0:W-:Y:S01]  /*0950*/  STG.E.U8 desc[UR12][R6.64+0x5], RZ ;  /* 0x000005ff06007986 */ /* 0x0001e2000c10110c */
[----:B------:R-:W-:-:S03]  /*0960*/  ISETP.NE.AND.EX P0, PT, R9, RZ, PT, P0 ;  /* 0x000000ff0900720c */ /* 0x000fc60003f05300 */
[----:B------:R0:W-:Y:S04]  /*0970*/  STG.E.U8 desc[UR14][R6.64+0x6], RZ ;  /* 0x000006ff06007986 */ /* 0x0001e8000c10110e */
[----:B------:R0:W-:Y:S04]  /*0980*/  STG.E.U8 desc[UR16][R6.64+0x7], RZ ;  /* 0x000007ff06007986 */ /* 0x0001e8000c101110 */
[----:B------:R0:W-:Y:S02]  /*0990*/  STG.E.U8 desc[UR18][R6.64+0x8], RZ ;  /* 0x000008ff06007986 */ /* 0x0001e4000c101112 */
[----:B------:R-:W-:Y:S05]  /*09a0*/  @P0 BRA `(.L_x_118) ;  /* 0xfffffffc007c0947 */ /* 0x000fea000383ffff */
[----:B------:R-:W-:Y:S05]  /*09b0*/  BSYNC.RECONVERGENT B3 ;  /* 0x0000000000037941 */ /* 0x000fea0003800200 */
.L_x_117:
[----:B------:R-:W-:-:S05]  /*09c0*/  IADD3 R21, P0, PT, R21, 0x1, RZ ;  /* 0x0000000115157810 */ /* 0x000fca0007f1e0ff */
[----:B------:R-:W-:-:S08]  /*09d0*/  IMAD.X R25, RZ, RZ, R25, P0 ;  /* 0x000000ffff197224 */ /* 0x000fd000000e0619 */
.L_x_116:
[----:B------:R-:W-:Y:S05]  /*09e0*/  BSYNC.RECONVERGENT B2 ;  /* 0x0000000000027941 */ /* 0x000fea0003800200 */
.L_x_115:
[----:B------:R-:W-:-:S04]  /*09f0*/  ISETP.NE.U32.AND P0, PT, R11, RZ, PT ;  /* 0x000000ff0b00720c */ /* 0x000fc80003f05070 */
[----:B------:R-:W-:-:S13]  /*0a00*/  ISETP.NE.AND.EX P0, PT, RZ, RZ, PT, P0 ;  /* 0x000000ffff00720c */ /* 0x000fda0003f05300 */
[----:B------:R-:W-:Y:S05]  /*0a10*/  @!P0 BRA `(.L_x_114) ;  /* 0x0000000000f08947 */ /* 0x000fea0003800000 */
[----:B------:R-:W-:Y:S01]  /*0a20*/  ISETP.GE.U32.AND P1, PT, R11, 0x4, PT ;  /* 0x000000040b00780c */ /* 0x000fe20003f26070 */
[----:B------:R-:W-:Y:S01]  /*0a30*/  BSSY.RECONVERGENT B2, `(.L_x_119) ;  /* 0x000001f000027945 */ /* 0x000fe20003800200 */
[----:B------:R-:W-:Y:S02]  /*0a40*/  LOP3.LUT R14, R0, 0x3, RZ, 0xc0, !PT ;  /* 0x00000003000e7812 */ /* 0x000fe400078ec0ff */
[----:B------:R-:W-:Y:S02]  /*0a50*/  ISETP.GE.U32.AND.EX P1, PT, RZ, RZ, PT, P1 ;  /* 0x000000ffff00720c */ /* 0x000fe40003f26110 */
[----:B------:R-:W-:-:S04]  /*0a60*/  ISETP.NE.U32.AND P0, PT, R14, RZ, PT ;  /* 0x000000ff0e00720c */ /* 0x000fc80003f05070 */
[----:B------:R-:W-:-:S07]  /*0a70*/  ISETP.NE.AND.EX P0, PT, RZ, RZ, PT, P0 ;  /* 0x000000ffff00720c */ /* 0x000fce0003f05300 */
[----:B------:R-:W-:Y:S06]  /*0a80*/  @!P1 BRA `(.L_x_120) ;  /* 0x0000000000649947 */ /* 0x000fec0003800000 */
[C---:B0-----:R-:W-:Y:S01]  /*0a90*/  IADD3 R6, P1, PT, R21.reuse, R4, RZ ;  /* 0x0000000415067210 */ /* 0x041fe20007f3e0ff */
[C---:B------:R-:W-:Y:S01]  /*0aa0*/  VIADD R9, R21.reuse, 0x1 ;  /* 0x0000000115097836 */ /* 0x040fe20000000000 */
[C---:B------:R-:W-:Y:S01]  /*0ab0*/  R2UR UR4, R18.reuse ;  /* 0x00000000120472ca */ /* 0x040fe200000e0000 */
[----:B------:R-:W-:Y:S01]  /*0ac0*/  VIADD R11, R21, 0x2 ;  /* 0x00000002150b7836 */ /* 0x000fe20000000000 */
[----:B------:R-:W-:Y:S01]  /*0ad0*/  R2UR UR5, R19 ;  /* 0x00000000130572ca */ /* 0x000fe200000e0000 */
[----:B------:R-:W-:Y:S01]  /*0ae0*/  VIADD R13, R21, 0x3 ;  /* 0x00000003150d7836 */ /* 0x000fe20000000000 */
[C---:B------:R-:W-:Y:S01]  /*0af0*/  R2UR UR6, R18.reuse ;  /* 0x00000000120672ca */ /* 0x040fe200000e0000 */
[----:B------:R-:W-:Y:S01]  /*0b00*/  IMAD.X R7, R25, 0x1, R5, P1 ;  /* 0x0000000119077824 */ /* 0x000fe200008e0605 */
[----:B------:R-:W-:Y:S01]  /*0b10*/  R2UR UR7, R19 ;  /* 0x00000000130772ca */ /* 0x000fe200000e0000 */
[----:B------:R-:W-:Y:S01]  /*0b20*/  VIADD R21, R21, 0x4 ;  /* 0x0000000415157836 */ /* 0x000fe20000000000 */
[----:B------:R-:W-:Y:S01]  /*0b30*/  R2UR UR8, R18 ;  /* 0x00000000120872ca */ /* 0x000fe200000e0000 */
[----:B------:R-:W-:Y:S01]  /*0b40*/  IMAD.MOV.U32 R25, RZ, RZ, RZ ;  /* 0x000000ffff197224 */ /* 0x000fe200078e00ff */
[----:B------:R-:W-:-:S02]  /*0b50*/  R2UR UR9, R19 ;  /* 0x00000000130972ca */ /* 0x000fc400000e0000 */
[----:B------:R-:W-:Y:S02]  /*0b60*/  R2UR UR10, R18 ;  /* 0x00000000120a72ca */ /* 0x000fe400000e0000 */
[----:B------:R-:W-:Y:S01]  /*0b70*/  R2UR UR11, R19 ;  /* 0x00000000130b72ca */ /* 0x000fe200000e0000 */
[----:B------:R1:W-:Y:S01]  /*0b80*/  STG.E.U8 desc[UR4][R6.64], RZ ;  /* 0x000000ff06007986 */ /* 0x0003e2000c101104 */
[-C--:B------:R-:W-:Y:S02]  /*0b90*/  IADD3 R8, P1, PT, R9, R4.reuse, RZ ;  /* 0x0000000409087210 */ /* 0x080fe40007f3e0ff */
[-C--:B------:R-:W-:Y:S02]  /*0ba0*/  IADD3 R10, P2, PT, R11, R4.reuse, RZ ;  /* 0x000000040b0a7210 */ /* 0x080fe40007f5e0ff */
[----:B------:R-:W-:Y:S01]  /*0bb0*/  IADD3 R12, P3, PT, R13, R4, RZ ;  /* 0x000000040d0c7210 */ /* 0x000fe20007f7e0ff */
[--C-:B------:R-:W-:Y:S02]  /*0bc0*/  IMAD.X R9, RZ, RZ, R5.reuse, P1 ;  /* 0x000000ffff097224 */ /* 0x100fe400008e0605 */
[----:B------:R-:W-:-:S02]  /*0bd0*/  IMAD.X R11, RZ, RZ, R5, P2 ;  /* 0x000000ffff0b7224 */ /* 0x000fc400010e0605 */
[----:B------:R-:W-:Y:S01]  /*0be0*/  IMAD.X R13, RZ, RZ, R5, P3 ;  /* 0x000000ffff0d7224 */ /* 0x000fe200018e0605 */
[----:B------:R1:W-:Y:S04]  /*0bf0*/  STG.E.U8 desc[UR6][R8.64], RZ ;  /* 0x000000ff08007986 */ /* 0x0003e8000c101106 */
[----:B------:R1:W-:Y:S04]  /*0c00*/  STG.E.U8 desc[UR8][R10.64], RZ ;  /* 0x000000ff0a007986 */ /* 0x0003e8000c101108 */
[----:B------:R1:W-:Y:S02]  /*0c10*/  STG.E.U8 desc[UR10][R12.64], RZ ;  /* 0x000000ff0c007986 */ /* 0x0003e4000c10110a */
.L_x_120:
[----:B------:R-:W-:Y:S05]  /*0c20*/  BSYNC.RECONVERGENT B2 ;  /* 0x0000000000027941 */ /* 0x000fea0003800200 */
.L_x_119:
[----:B------:R-:W-:Y:S05]  /*0c30*/  @!P0 BRA `(.L_x_114) ;  /* 0x0000000000688947 */ /* 0x000fea0003800000 */
[----:B------:R-:W-:Y:S01]  /*0c40*/  ISETP.NE.U32.AND P1, PT, R14, 0x1, PT ;  /* 0x000000010e00780c */ /* 0x000fe20003f25070 */
[----:B------:R-:W-:Y:S01]  /*0c50*/  BSSY.RECONVERGENT B2, `(.L_x_121) ;  /* 0x0000013000027945 */ /* 0x000fe20003800200 */
[----:B------:R-:W-:Y:S02]  /*0c60*/  LOP3.LUT R0, R0, 0x1, RZ, 0xc0, !PT ;  /* 0x0000000100007812 */ /* 0x000fe400078ec0ff */
[----:B------:R-:W-:Y:S02]  /*0c70*/  ISETP.NE.AND.EX P1, PT, RZ, RZ, PT, P1 ;  /* 0x000000ffff00720c */ /* 0x000fe40003f25310 */
[----:B------:R-:W-:-:S04]  /*0c80*/  ISETP.NE.U32.AND P0, PT, R0, 0x1, PT ;  /* 0x000000010000780c */ /* 0x000fc80003f05070 */
[----:B------:R-:W-:-:S07]  /*0c90*/  ISETP.NE.U32.AND.EX P0, PT, RZ, RZ, PT, P0 ;  /* 0x000000ffff00720c */ /* 0x000fce0003f05100 */
[----:B------:R-:W-:Y:S06]  /*0ca0*/  @!P1 BRA `(.L_x_122) ;  /* 0x0000000000349947 */ /* 0x000fec0003800000 */
[----:B-1----:R-:W-:Y:S01]  /*0cb0*/  VIADD R9, R21, 0x1 ;  /* 0x0000000115097836 */ /* 0x002fe20000000000 */
[C---:B------:R-:W-:Y:S02]  /*0cc0*/  R2UR UR4, R18.reuse ;  /* 0x00000000120472ca */ /* 0x040fe400000e0000 */
[C---:B------:R-:W-:Y:S02]  /*0cd0*/  R2UR UR5, R19.reuse ;  /* 0x00000000130572ca */ /* 0x040fe400000e0000 */
[----:B------:R-:W-:Y:S02]  /*0ce0*/  R2UR UR6, R18 ;  /* 0x00000000120672ca */ /* 0x000fe400000e0000 */
[----:B------:R-:W-:Y:S02]  /*0cf0*/  R2UR UR7, R19 ;  /* 0x00000000130772ca */ /* 0x000fe400000e0000 */
[CC--:B0-----:R-:W-:Y:S01]  /*0d00*/  IADD3 R6, P1, PT, R21.reuse, R4.reuse, RZ ;  /* 0x0000000415067210 */ /* 0x0c1fe20007f3e0ff */
[----:B------:R-:W-:Y:S01]  /*0d10*/  VIADD R21, R21, 0x2 ;  /* 0x0000000215157836 */ /* 0x000fe20000000000 */
[----:B------:R-:W-:-:S03]  /*0d20*/  IADD3 R8, P2, PT, R9, R4, RZ ;  /* 0x0000000409087210 */ /* 0x000fc60007f5e0ff */
[--C-:B------:R-:W-:Y:S02]  /*0d30*/  IMAD.X R7, R25, 0x1, R5.reuse, P1 ;  /* 0x0000000119077824 */ /* 0x100fe400008e0605 */
[----:B------:R-:W-:Y:S02]  /*0d40*/  IMAD.X R9, RZ, RZ, R5, P2 ;  /* 0x000000ffff097224 */ /* 0x000fe400010e0605 */
[----:B------:R-:W-:Y:S01]  /*0d50*/  IMAD.MOV.U32 R25, RZ, RZ, RZ ;  /* 0x000000ffff197224 */ /* 0x000fe200078e00ff */
[----:B------:R2:W-:Y:S04]  /*0d60*/  STG.E.U8 desc[UR4][R6.64], RZ ;  /* 0x000000ff06007986 */ /* 0x0005e8000c101104 */
[----:B------:R2:W-:Y:S02]  /*0d70*/  STG.E.U8 desc[UR6][R8.64], RZ ;  /* 0x000000ff08007986 */ /* 0x0005e4000c101106 */
.L_x_122:
[----:B------:R-:W-:Y:S05]  /*0d80*/  BSYNC.RECONVERGENT B2 ;  /* 0x0000000000027941 */ /* 0x000fea0003800200 */
.L_x_121:
[----:B------:R-:W-:Y:S02]  /*0d90*/  @!P0 R2UR UR4, R18 ;  /* 0x00000000120482ca */ /* 0x000fe400000e0000 */
[----:B------:R-:W-:Y:S02]  /*0da0*/  @!P0 R2UR UR5, R19 ;  /* 0x00000000130582ca */ /* 0x000fe400000e0000 */
[----:B012---:R-:W-:-:S05]  /*0db0*/  @!P0 IADD3 R6, P1, PT, R21, R4, RZ ;  /* 0x0000000415068210 */ /* 0x007fca0007f3e0ff */
[----:B------:R-:W-:-:S06]  /*0dc0*/  @!P0 IMAD.X R7, R25, 0x1, R5, P1 ;  /* 0x0000000119078824 */ /* 0x000fcc00008e0605 */
[----:B------:R2:W-:Y:S02]  /*0dd0*/  @!P0 STG.E.U8 desc[UR4][R6.64], RZ ;  /* 0x000000ff06008986 */ /* 0x0005e4000c101104 */
.L_x_114:
[----:B------:R-:W-:Y:S05]  /*0de0*/  BSYNC.RECONVERGENT B1 ;  /* 0x0000000000017941 */ /* 0x000fea0003800200 */
.L_x_113:
[C---:B------:R-:W-:Y:S02]  /*0df0*/  R2UR UR4, R18.reuse ;  /* 0x00000000120472ca */ /* 0x040fe400000e0000 */
[C---:B------:R-:W-:Y:S02]  /*0e00*/  R2UR UR5, R19.reuse ;  /* 0x00000000130572ca */ /* 0x040fe400000e0000 */
[C---:B------:R-:W-:Y:S02]  /*0e10*/  R2UR UR6, R18.reuse ;  /* 0x00000000120672ca */ /* 0x040fe400000e0000 */
[C---:B------:R-:W-:Y:S02]  /*0e20*/  R2UR UR7, R19.reuse ;  /* 0x00000000130772ca */ /* 0x040fe400000e0000 */
[----:B------:R-:W-:Y:S02]  /*0e30*/  R2UR UR8, R18 ;  /* 0x00000000120872ca */ /* 0x000fe400000e0000 */
[----:B------:R-:W-:-:S02]  /*0e40*/  R2UR UR9, R19 ;  /* 0x00000000130972ca */ /* 0x000fc400000e0000 */
        /* <DEDUP_REMOVED lines=8> */
[----:B------:R-:W-:Y:S02]  /*0ed0*/  R2UR UR18, R18 ;  /* 0x00000000121272ca */ /* 0x000fe400000e0000 */
[----:B------:R-:W-:Y:S02]  /*0ee0*/  R2UR UR19, R19 ;  /* 0x00000000131372ca */ /* 0x000fe400000e0000 */
[----:B------:R-:W-:Y:S01]  /*0ef0*/  IADD3 R4, P0, PT, R4, R3, RZ ;  /* 0x0000000304047210 */ /* 0x000fe20007f1e0ff */
[C---:B------:R-:W-:Y:S01]  /*0f00*/  IMAD.SHL.U32 R3, R17.reuse, 0x8, RZ ;  /* 0x0000000811037824 */ /* 0x040fe200078e00ff */
[----:B------:R-:W-:-:S02]  /*0f10*/  SHF.R.U64 R21, R17, 0x5, R22 ;  /* 0x0000000511157819 */ /* 0x000fc40000001216 */
[--C-:B-1----:R-:W-:Y:S01]  /*0f20*/  SHF.R.U64 R13, R17, 0x15, R22.reuse ;  /* 0x00000015110d7819 */ /* 0x102fe20000001216 */
[----:B------:R-:W-:Y:S01]  /*0f30*/  IMAD.X R5, R5, 0x1, R15, P0 ;  /* 0x0000000105057824 */ /* 0x000fe200000e060f */
[C-C-:B------:R-:W-:Y:S02]  /*0f40*/  SHF.R.U64 R15, R17.reuse, 0xd, R22.reuse ;  /* 0x0000000d110f7819 */ /* 0x140fe40000001216 */
[--C-:B------:R-:W-:Y:S02]  /*0f50*/  SHF.R.U64 R17, R17, 0x1d, R22.reuse ;  /* 0x0000001d11117819 */ /* 0x100fe40000001216 */
[--C-:B------:R-:W-:Y:S01]  /*0f60*/  SHF.R.U32.HI R11, RZ, 0x5, R22.reuse ;  /* 0x00000005ff0b7819 */ /* 0x100fe20000011616 */
[----:B------:R1:W-:Y:S01]  /*0f70*/  STG.E.U8 desc[UR4][R4.64+-0x1], R3 ;  /* 0xffffff0304007986 */ /* 0x0003e2000c101104 */
[--C-:B------:R-:W-:Y:S02]  /*0f80*/  SHF.R.U32.HI R9, RZ, 0xd, R22.reuse ;  /* 0x0000000dff097819 */ /* 0x100fe40000011616 */
[----:B0-2---:R-:W-:Y:S01]  /*0f90*/  SHF.R.U32.HI R7, RZ, 0x15, R22 ;  /* 0x00000015ff077819 */ /* 0x005fe20000011616 */
[----:B------:R1:W-:Y:S04]  /*0fa0*/  STG.E.U8 desc[UR6][R4.64+-0x2], R21 ;  /* 0xfffffe1504007986 */ /* 0x0003e8000c101106 */
[----:B------:R1:W-:Y:S04]  /*0fb0*/  STG.E.U8 desc[UR8][R4.64+-0x3], R15 ;  /* 0xfffffd0f04007986 */ /* 0x0003e8000c101108 */
[----:B------:R1:W-:Y:S04]  /*0fc0*/  STG.E.U8 desc[UR10][R4.64+-0x4], R13 ;  /* 0xfffffc0d04007986 */ /* 0x0003e8000c10110a */
[----:B------:R1:W-:Y:S04]  /*0fd0*/  STG.E.U8 desc[UR12][R4.64+-0x5], R17 ;  /* 0xfffffb1104007986 */ /* 0x0003e8000c10110c */
[----:B------:R1:W-:Y:S04]  /*0fe0*/  STG.E.U8 desc[UR14][R4.64+-0x6], R11 ;  /* 0xfffffa0b04007986 */ /* 0x0003e8000c10110e */
[----:B------:R1:W-:Y:S04]  /*0ff0*/  STG.E.U8 desc[UR16][R4.64+-0x7], R9 ;  /* 0xfffff90904007986 */ /* 0x0003e8000c101110 */
[----:B------:R1:W-:Y:S02]  /*1000*/  STG.E.U8 desc[UR18][R4.64+-0x8], R7 ;  /* 0xfffff80704007986 */ /* 0x0003e4000c101112 */
.L_x_109:
[----:B------:R-:W-:Y:S05]  /*1010*/  BSYNC.RECONVERGENT B0 ;  /* 0x0000000000007941 */ /* 0x000fea0003800200 */
.L_x_108:
[----:B------:R-:W-:Y:S01]  /*1020*/  ISETP.NE.U32.AND P0, PT, R30, RZ, PT ;  /* 0x000000ff1e00720c */ /* 0x000fe20003f05070 */
[----:B------:R-:W-:Y:S03]  /*1030*/  BSSY.RECONVERGENT B6, `(.L_x_123) ;  /* 0x0000118000067945 */ /* 0x000fe60003800200 */
[----:B------:R-:W-:-:S13]  /*1040*/  ISETP.NE.AND.EX P0, PT, R31, RZ, PT, P0 ;  /* 0x000000ff1f00720c */ /* 0x000fda0003f05300 */
[----:B------:R-:W-:Y:S05]  /*1050*/  @P0 BRA `(.L_x_124) ;  /* 0x0000001000540947 */ /* 0x000fea0003800000 */
[----:B------:R-:W2:Y:S01]  /*1060*/  LDCU UR4, c[0x0][0x2f8] ;  /* 0x00005f00ff0477ac */ /* 0x000ea20008000800 */
[----:B------:R-:W-:Y:S01]  /*1070*/  IMAD.MOV.U32 R22, RZ, RZ, R28 ;  /* 0x000000ffff167224 */ /* 0x000fe200078e001c */
[----:B------:R-:W-:Y:S01]  /*1080*/  MOV R0, 0x0 ;  /* 0x0000000000007802 */ /* 0x000fe20000000f00 */
[----:B------:R-:W-:Y:S02]  /*1090*/  IMAD.MOV.U32 R6, RZ, RZ, R24 ;  /* 0x000000ffff067224 */ /* 0x000fe400078e0018 */
[----:B-1----:R-:W-:Y:S01]  /*10a0*/  IMAD.MOV.U32 R7, RZ, RZ, R2 ;  /* 0x000000ffff077224 */ /* 0x002fe200078e0002 */
[----:B------:R1:W3:Y:S01]  /*10b0*/  LDC.64 R8, c[0x4][R0] ;  /* 0x0100000000087b82 */ /* 0x0002e20000000a00 */
[----:B--2---:R-:W-:Y:S01]  /*10c0*/  VIADD R3, R24, -UR4 ;  /* 0x8000000418037c36 */ /* 0x004fe20008000000 */
[----:B------:R-:W2:Y:S04]  /*10d0*/  LDCU.64 UR4, c[0x4][0x18] ;  /* 0x01000300ff0477ac */ /* 0x000ea80008000a00 */
[----:B------:R1:W-:Y:S01]  /*10e0*/  STL.64 [R3], R22 ;  /* 0x0000001603007387 */ /* 0x0003e20000100a00 */
[----:B--2---:R-:W-:-:S02]  /*10f0*/  IMAD.U32 R4, RZ, RZ, UR4 ;  /* 0x00000004ff047e24 */ /* 0x004fc4000f8e00ff */
[----:B-1----:R-:W-:-:S07]  /*1100*/  IMAD.U32 R5, RZ, RZ, UR5 ;  /* 0x00000005ff057e24 */ /* 0x002fce000f8e00ff */
[----:B------:R-:W-:-:S07]  /*1110*/  LEPC R20, `(.L_x_125) ;  /* 0x000000001014794e */ /* 0x000fce0000000000 */
[----:B0--3--:R-:W-:Y:S05]  /*1120*/  CALL.ABS.NOINC R8 ;  /* 0x0000000008007343 */ /* 0x009fea0003c00000 */
.L_x_125:
[----:B------:R-:W0:Y:S01]  /*1130*/  LDCU UR6, c[0x0][0x2f8] ;  /* 0x00005f00ff0677ac */ /* 0x000e220008000800 */
[----:B------:R-:W-:Y:S01]  /*1140*/  MOV R8, 0x0 ;  /* 0x0000000000087802 */ /* 0x000fe20000000f00 */
[----:B------:R-:W-:Y:S01]  /*1150*/  IMAD.MOV.U32 R6, RZ, RZ, R24 ;  /* 0x000000ffff067224 */ /* 0x000fe200078e0018 */
[----:B------:R-:W-:Y:S01]  /*1160*/  CS2R R26, SRZ ;  /* 0x00000000001a7805 */ /* 0x000fe2000001ff00 */
[----:B------:R-:W1:Y:S01]  /*1170*/  LDCU.64 UR4, c[0x4][0x20] ;  /* 0x01000400ff0477ac */ /* 0x000e620008000a00 */
[----:B------:R-:W-:Y:S02]  /*1180*/  IMAD.MOV.U32 R7, RZ, RZ, R2 ;  /* 0x000000ffff077224 */ /* 0x000fe400078e0002 */
[----:B------:R-:W2:Y:S01]  /*1190*/  LDC.64 R8, c[0x4][R8] ;  /* 0x0100000008087b82 */ /* 0x000ea20000000a00 */
[----:B0-----:R-:W-:Y:S02]  /*11a0*/  VIADD R0, R24, -UR6 ;  /* 0x8000000618007c36 */ /* 0x001fe40008000000 */
[----:B-1----:R-:W-:-:S03]  /*11b0*/  IMAD.U32 R4, RZ, RZ, UR4 ;  /* 0x00000004ff047e24 */ /* 0x002fc6000f8e00ff */
[----:B------:R0:W-:Y:S01]  /*11c0*/  STL.64 [R0], RZ ;  /* 0x000000ff00007387 */ /* 0x0001e20000100a00 */
[----:B------:R-:W-:-:S07]  /*11d0*/  IMAD.U32 R5, RZ, RZ, UR5 ;  /* 0x00000005ff057e24 */ /* 0x000fce000f8e00ff */
[----:B------:R-:W-:-:S07]  /*11e0*/  LEPC R20, `(.L_x_126) ;  /* 0x000000001014794e */ /* 0x000fce0000000000 */
[----:B0-2---:R-:W-:Y:S05]  /*11f0*/  CALL.ABS.NOINC R8 ;  /* 0x0000000008007343 */ /* 0x005fea0003c00000 */
.L_x_126:
[----:B------:R-:W0:Y:S02]  /*1200*/  LDCU.64 UR4, c[0x0][0x388] ;  /* 0x00007100ff0477ac */ /* 0x000e240008000a00 */
[----:B0-----:R-:W-:-:S04]  /*1210*/  IADD3 R18, P0, PT, R28, UR4, RZ ;  /* 0x000000041c127c10 */ /* 0x001fc8000ff1e0ff */
[----:B------:R-:W-:-:S09]  /*1220*/  IADD3.X R19, PT, PT, R23, UR5, RZ, P0, !PT ;  /* 0x0000000517137c10 */ /* 0x000fd200087fe4ff */
.L_x_143:
[----:B------:R-:W0:Y:S02]  /*1230*/  LDC.64 R16, c[0x0][0x358] ;  /* 0x0000d600ff107b82 */ /* 0x000e240000000a00 */
[----:B0-----:R-:W-:Y:S02]  /*1240*/  R2UR UR4, R16 ;  /* 0x00000000100472ca */ /* 0x001fe400000e0000 */
[----:B------:R-:W-:-:S13]  /*1250*/  R2UR UR5, R17 ;  /* 0x00000000110572ca */ /* 0x000fda00000e0000 */
[----:B------:R-:W2:Y:S01]  /*1260*/  LDG.E.U8 R0, desc[UR4][R18.64] ;  /* 0x0000000412007981 */ /* 0x000ea2000c1e1100 */
[----:B------:R-:W-:Y:S01]  /*1270*/  MOV R8, 0x0 ;  /* 0x0000000000087802 */ /* 0x000fe20000000f00 */
[----:B------:R-:W0:Y:S01]  /*1280*/  LDCU.64 UR4, c[0x4][0x28] ;  /* 0x01000500ff0477ac */ /* 0x000e220008000a00 */
[----:B------:R-:W-:Y:S01]  /*1290*/  IMAD.MOV.U32 R6, RZ, RZ, R24 ;  /* 0x000000ffff067224 */ /* 0x000fe200078e0018 */
[----:B------:R1:W-:Y:S01]  /*12a0*/  STL.64 [R1], R26 ;  /* 0x0000001a01007387 */ /* 0x0003e20000100a00 */
[----:B------:R-:W-:Y:S02]  /*12b0*/  IMAD.MOV.U32 R7, RZ, RZ, R2 ;  /* 0x000000ffff077224 */ /* 0x000fe400078e0002 */
[----:B------:R-:W3:Y:S01]  /*12c0*/  LDC.64 R8, c[0x4][R8] ;  /* 0x0100000008087b82 */ /* 0x000ee20000000a00 */
[----:B0-----:R-:W-:Y:S02]  /*12d0*/  IMAD.U32 R4, RZ, RZ, UR4 ;  /* 0x00000004ff047e24 */ /* 0x001fe4000f8e00ff */
[----:B------:R-:W-:Y:S01]  /*12e0*/  IMAD.U32 R5, RZ, RZ, UR5 ;  /* 0x00000005ff057e24 */ /* 0x000fe2000f8e00ff */
[----:B--23--:R1:W-:Y:S06]  /*12f0*/  STL [R1+0x8], R0 ;  /* 0x0000080001007387 */ /* 0x00c3ec0000100800 */
[----:B------:R-:W-:-:S07]  /*1300*/  LEPC R20, `(.L_x_127) ;  /* 0x000000001014794e */ /* 0x000fce0000000000 */
[----:B-1----:R-:W-:Y:S05]  /*1310*/  CALL.ABS.NOINC R8 ;  /* 0x0000000008007343 */ /* 0x002fea0003c00000 */
.L_x_127:
[----:B------:R-:W-:Y:S02]  /*1320*/  R2UR UR4, R16 ;  /* 0x00000000100472ca */ /* 0x000fe400000e0000 */
[----:B------:R-:W-:-:S13]  /*1330*/  R2UR UR5, R17 ;  /* 0x00000000110572ca */ /* 0x000fda00000e0000 */
[----:B------:R-:W2:Y:S01]  /*1340*/  LDG.E.U8 R0, desc[UR4][R18.64+0x1] ;  /* 0x0000010412007981 */ /* 0x000ea2000c1e1100 */
        /* <DEDUP_REMOVED lines=13> */
.L_x_128:
[----:B------:R-:W-:Y:S02]  /*1420*/  R2UR UR4, R16 ;  /* 0x00000000100472ca */ /* 0x000fe400000e0000 */
[----:B------:R-:W-:-:S13]  /*1430*/  R2UR UR5, R17 ;  /* 0x00000000110572ca */ /* 0x000fda00000e0000 */
[----:B------:R-:W2:Y:S01]  /*1440*/  LDG.E.U8 R0, desc[UR4][R18.64+0x2] ;  /* 0x0000020412007981 */ /* 0x000ea2000c1e1100 */
        /* <DEDUP_REMOVED lines=12> */
.L_x_129:
        /* <DEDUP_REMOVED lines=15> */
.L_x_130:
        /* <DEDUP_REMOVED lines=15> */
.L_x_131:
        /* <DEDUP_REMOVED lines=15> */
.L_x_132:
        /* <DEDUP_REMOVED lines=15> */
.L_x_133:
        /* <DEDUP_REMOVED lines=15> */
.L_x_134:
        /* <DEDUP_REMOVED lines=15> */
.L_x_135:
        /* <DEDUP_REMOVED lines=15> */
.L_x_136:
        /* <DEDUP_REMOVED lines=15> */
.L_x_137:
        /* <DEDUP_REMOVED lines=15> */
.L_x_138:
        /* <DEDUP_REMOVED lines=15> */
.L_x_139:
        /* <DEDUP_REMOVED lines=15> */
.L_x_140:
        /* <DEDUP_REMOVED lines=15> */
.L_x_141:
        /* <DEDUP_REMOVED lines=15> */
.L_x_142:
[----:B------:R-:W-:Y:S02]  /*2140*/  IADD3 R26, P0, PT, R26, 0x10, RZ ;  /* 0x000000101a1a7810 */ /* 0x000fe40007f1e0ff */
[----:B------:R-:W-:-:S03]  /*2150*/  IADD3 R18, P1, PT, R18, 0x10, RZ ;  /* 0x0000001012127810 */ /* 0x000fc60007f3e0ff */
[----:B------:R-:W-:Y:S01]  /*2160*/  IMAD.X R27, RZ, RZ, R27, P0 ;  /* 0x000000ffff1b7224 */ /* 0x000fe200000e061b */
[----:B------:R-:W-:Y:S01]  /*2170*/  ISETP.NE.U32.AND P0, PT, R26, 0x40, PT ;  /* 0x000000401a00780c */ /* 0x000fe20003f05070 */
[----:B------:R-:W-:-:S03]  /*2180*/  IMAD.X R19, RZ, RZ, R19, P1 ;  /* 0x000000ffff137224 */ /* 0x000fc600008e0613 */
[----:B------:R-:W-:-:S13]  /*2190*/  ISETP.NE.AND.EX P0, PT, R27, RZ, PT, P0 ;  /* 0x000000ff1b00720c */ /* 0x000fda0003f05300 */
[----:B------:R-:W-:Y:S05]  /*21a0*/  @P0 BRA `(.L_x_143) ;  /* 0xfffffff000200947 */ /* 0x000fea000383ffff */
.L_x_124:
[----:B------:R-:W-:Y:S05]  /*21b0*/  BSYNC.RECONVERGENT B6 ;  /* 0x0000000000067941 */ /* 0x000fea0003800200 */
.L_x_123:
[----:B------:R-:W2:Y:S02]  /*21c0*/  LDCU.64 UR4, c[0x0][0x3b0] ;  /* 0x00007600ff0477ac */ /* 0x000ea40008000a00 */
[----:B--2---:R-:W-:-:S04]  /*21d0*/  UIADD3 UR4, UP0, UPT, UR4, -0x1, URZ ;  /* 0xffffffff04047890 */ /* 0x004fc8000ff1e0ff */
[----:B------:R-:W-:Y:S02]  /*21e0*/  UIADD3.X UR5, UPT, UPT, UR5, -0x1, URZ, UP0, !UPT ;  /* 0xffffffff05057890 */ /* 0x000fe400087fe4ff */
[----:B------:R-:W-:-:S04]  /*21f0*/  ISETP.NE.U32.AND P0, PT, R30, UR4, PT ;  /* 0x000000041e007c0c */ /* 0x000fc8000bf05070 */
[----:B------:R-:W-:-:S13]  /*2200*/  ISETP.NE.AND.EX P0, PT, R31, UR5, PT, P0 ;  /* 0x000000051f007c0c */ /* 0x000fda000bf05300 */
[----:B------:R-:W-:Y:S05]  /*2210*/  @P0 EXIT ;  /* 0x000000000000094d */ /* 0x000fea0003800000 */
[----:B------:R-:W-:Y:S01]  /*2220*/  IMAD.MOV.U32 R8, RZ, RZ, R28 ;  /* 0x000000ffff087224 */ /* 0x000fe200078e001c */
[----:B------:R-:W-:Y:S01]  /*2230*/  MOV R16, 0x0 ;  /* 0x0000000000107802 */ /* 0x000fe20000000f00 */
[----:B-1----:R-:W-:Y:S01]  /*2240*/  IMAD.MOV.U32 R9, RZ, RZ, R23 ;  /* 0x000000ffff097224 */ /* 0x002fe200078e0017 */
[----:B------:R-:W1:Y:S01]  /*2250*/  LDCU.64 UR4, c[0x4][0x18] ;  /* 0x01000300ff0477ac */ /* 0x000e620008000a00 */
[----:B------:R-:W-:Y:S01]  /*2260*/  IMAD.MOV.U32 R6, RZ, RZ, R24 ;  /* 0x000000ffff067224 */ /* 0x000fe200078e0018 */
[----:B------:R2:W3:Y:S01]  /*2270*/  LDC.64 R10, c[0x4][R16] ;  /* 0x01000000100a7b82 */ /* 0x0004e20000000a00 */
[----:B------:R-:W-:Y:S01]  /*2280*/  IMAD.MOV.U32 R7, RZ, RZ, R2 ;  /* 0x000000ffff077224 */ /* 0x000fe200078e0002 */
[----:B------:R2:W-:Y:S01]  /*2290*/  STL.64 [R1], R8 ;  /* 0x0000000801007387 */ /* 0x0005e20000100a00 */
[----:B-1----:R-:W-:Y:S02]  /*22a0*/  IMAD.U32 R4, RZ, RZ, UR4 ;  /* 0x00000004ff047e24 */ /* 0x002fe4000f8e00ff */
[----:B--2---:R-:W-:-:S07]  /*22b0*/  IMAD.U32 R5, RZ, RZ, UR5 ;  /* 0x00000005ff057e24 */ /* 0x004fce000f8e00ff */
[----:B------:R-:W-:-:S07]  /*22c0*/  LEPC R20, `(.L_x_144) ;  /* 0x000000001014794e */ /* 0x000fce0000000000 */
[----:B0--3--:R-:W-:Y:S05]  /*22d0*/  CALL.ABS.NOINC R10 ;  /* 0x000000000a007343 */ /* 0x009fea0003c00000 */
.L_x_144:
[----:B------:R0:W-:Y:S01]  /*22e0*/  STL.64 [R1], R30 ;  /* 0x0000001e01007387 */ /* 0x0001e20000100a00 */
[----:B------:R-:W1:Y:S01]  /*22f0*/  LDC.64 R16, c[0x4][R16] ;  /* 0x0100000010107b82 */ /* 0x000e620000000a00 */
[----:B------:R-:W2:Y:S01]  /*2300*/  LDCU.64 UR4, c[0x4][0x20] ;  /* 0x01000400ff0477ac */ /* 0x000ea20008000a00 */
[----:B------:R-:W-:Y:S02]  /*2310*/  IMAD.MOV.U32 R6, RZ, RZ, R24 ;  /* 0x000000ffff067224 */ /* 0x000fe400078e0018 */
[----:B------:R-:W-:Y:S02]  /*2320*/  IMAD.MOV.U32 R7, RZ, RZ, R2 ;  /* 0x000000ffff077224 */ /* 0x000fe400078e0002 */
[----:B--2---:R-:W-:Y:S02]  /*2330*/  IMAD.U32 R4, RZ, RZ, UR4 ;  /* 0x00000004ff047e24 */ /* 0x004fe4000f8e00ff */
[----:B0-----:R-:W-:-:S07]  /*2340*/  IMAD.U32 R5, RZ, RZ, UR5 ;  /* 0x00000005ff057e24 */ /* 0x001fce000f8e00ff */
[----:B------:R-:W-:-:S07]  /*2350*/  LEPC R20, `(.L_x_145) ;  /* 0x000000001014794e */ /* 0x000fce0000000000 */
[----:B-1----:R-:W-:Y:S05]  /*2360*/  CALL.ABS.NOINC R16 ;  /* 0x0000000010007343 */ /* 0x002fea0003c00000 */
.L_x_145:
[----:B------:R-:W0:Y:S01]  /*2370*/  LDCU.64 UR4, c[0x0][0x388] ;  /* 0x00007100ff0477ac */ /* 0x000e220008000a00 */
[----:B------:R-:W-:Y:S02]  /*2380*/  IMAD.MOV.U32 R25, RZ, RZ, RZ ;  /* 0x000000ffff197224 */ /* 0x000fe400078e00ff */
[----:B------:R-:W-:Y:S01]  /*2390*/  IMAD.MOV.U32 R22, RZ, RZ, RZ ;  /* 0x000000ffff167224 */ /* 0x000fe200078e00ff */
[----:B0-----:R-:W-:-:S04]  /*23a0*/  IADD3 R18, P0, PT, R28, UR4, RZ ;  /* 0x000000041c127c10 */ /* 0x001fc8000ff1e0ff */
[----:B------:R-:W-:-:S09]  /*23b0*/  IADD3.X R19, PT, PT, R23, UR5, RZ, P0, !PT ;  /* 0x0000000517137c10 */ /* 0x000fd200087fe4ff */
.L_x_162:
[----:B------:R-:W0:Y:S02]  /*23c0*/  LDC.64 R16, c[0x0][0x358] ;  /* 0x0000d600ff107b82 */ /* 0x000e240000000a00 */
[----:B0-----:R-:W-:Y:S02]  /*23d0*/  R2UR UR4, R16 ;  /* 0x00000000100472ca */ /* 0x001fe400000e0000 */
[----:B------:R-:W-:-:S13]  /*23e0*/  R2UR UR5, R17 ;  /* 0x00000000110572ca */ /* 0x000fda00000e0000 */
[----:B------:R-:W2:Y:S01]  /*23f0*/  LDG.E.U8 R0, desc[UR4][R18.64] ;  /* 0x0000000412007981 */ /* 0x000ea2000c1e1100 */
[----:B------:R-:W-:Y:S01]  /*2400*/  IMAD.MOV.U32 R10, RZ, RZ, R25 ;  /* 0x000000ffff0a7224 */ /* 0x000fe200078e0019 */
[----:B------:R-:W-:Y:S01]  /*2410*/  MOV R23, 0x0 ;  /* 0x0000000000177802 */ /* 0x000fe20000000f00 */
[----:B------:R-:W-:Y:S01]  /*2420*/  IMAD.MOV.U32 R11, RZ, RZ, R22 ;  /* 0x000000ffff0b7224 */ /* 0x000fe200078e0016 */
[----:B------:R-:W0:Y:S01]  /*2430*/  LDCU.64 UR4, c[0x4][0x28] ;  /* 0x01000500ff0477ac */ /* 0x000e220008000a00 */
[----:B------:R-:W-:Y:S01]  /*2440*/  IMAD.MOV.U32 R6, RZ, RZ, R24 ;  /* 0x000000ffff067224 */ /* 0x000fe200078e0018 */
[----:B------:R1:W3:Y:S01]  /*2450*/  LDC.64 R8, c[0x4][R23] ;  /* 0x0100000017087b82 */ /* 0x0002e20000000a00 */
[----:B------:R-:W-:Y:S01]  /*2460*/  IMAD.MOV.U32 R7, RZ, RZ, R2 ;  /* 0x000000ffff077224 */ /* 0x000fe200078e0002 */
[----:B------:R1:W-:Y:S01]  /*2470*/  STL.64 [R1], R10 ;  /* 0x0000000a01007387 */ /* 0x0003e20000100a00 */
[----:B0-----:R-:W-:Y:S02]  /*2480*/  IMAD.U32 R4, RZ, RZ, UR4 ;  /* 0x00000004ff047e24 */ /* 0x001fe4000f8e00ff */
[----:B------:R-:W-:Y:S01]  /*2490*/  IMAD.U32 R5, RZ, RZ, UR5 ;  /* 0x00000005ff057e24 */ /* 0x000fe2000f8e00ff */
[----:B--23--:R1:W-:Y:S06]  /*24a0*/  STL [R1+0x8], R0 ;  /* 0x0000080001007387 */ /* 0x00c3ec0000100800 */
[----:B------:R-:W-:-:S07]  /*24b0*/  LEPC R20, `(.L_x_146) ;  /* 0x000000001014794e */ /* 0x000fce0000000000 */
[----:B-1----:R-:W-:Y:S05]  /*24c0*/  CALL.ABS.NOINC R8 ;  /* 0x0000000008007343 */ /* 0x002fea0003c00000 */
.L_x_146:
        /* <DEDUP_REMOVED lines=15> */
.L_x_147:
        /* <DEDUP_REMOVED lines=15> */
.L_x_148:
        /* <DEDUP_REMOVED lines=15> */
.L_x_149:
        /* <DEDUP_REMOVED lines=15> */
.L_x_150:
        /* <DEDUP_REMOVED lines=15> */
.L_x_151:
        /* <DEDUP_REMOVED lines=15> */
.L_x_152:
        /* <DEDUP_REMOVED lines=15> */
.L_x_153:
        /* <DEDUP_REMOVED lines=15> */
.L_x_154:
        /* <DEDUP_REMOVED lines=15> */
.L_x_155:
        /* <DEDUP_REMOVED lines=15> */
.L_x_156:
        /* <DEDUP_REMOVED lines=15> */
.L_x_157:
        /* <DEDUP_REMOVED lines=15> */
.L_x_158:
        /* <DEDUP_REMOVED lines=15> */
.L_x_159:
        /* <DEDUP_REMOVED lines=15> */
.L_x_160:
        /* <DEDUP_REMOVED lines=15> */
.L_x_161:
        /* <DEDUP_REMOVED lines=8> */
.L_x_163:
        /* <DEDUP_REMOVED lines=10> */
.L_x_167:


//--------------------- .nv.global.init           --------------------------
	.section	.nv.global.init,"aw",@progbits
.nv.global.init:
	.type		$str$2,@object
	.size		$str$2,($str$3 - $str$2)
$str$2:
        /*0000*/ 	.byte	0x78, 0x32, 0x20, 0x3d, 0x20, 0x25, 0x6c, 0x6c, 0x75, 0x0a, 0x00
	.type		$str$3,@object
	.size		$str$3,($str$6 - $str$3)
$str$3:
        /*000b*/ 	.byte	0x69, 0x64, 0x78, 0x20, 0x3d, 0x20, 0x25, 0x6c, 0x6c, 0x75, 0x0a, 0x00
	.type		$str$6,@object
	.size		$str$6,($str$4 - $str$6)
$str$6:
        /*0017*/ 	.byte	0x44, 0x5f, 0x45, 0x5b, 0x25, 0x6c, 0x6c, 0x75, 0x5d, 0x20, 0x3d, 0x20, 0x25, 0x78, 0x0a, 0x00
	.type		$str$4,@object
	.size		$str$4,($str$5 - $str$4)
$str$4:
        /*0027*/ 	.byte	0x44, 0x5f, 0x50, 0x5b, 0x25, 0x6c, 0x6c, 0x75, 0x5d, 0x20, 0x3d, 0x20, 0x25, 0x78, 0x0a, 0x00
	.type		$str$5,@object
	.size		$str$5,($str$1 - $str$5)
$str$5:
        /*0037*/ 	.byte	0x44, 0x5f, 0x54, 0x5b, 0x25, 0x6c, 0x6c, 0x75, 0x5d, 0x20, 0x3d, 0x20, 0x25, 0x78, 0x0a, 0x00
	.type		$str$1,@object
	.size		$str$1,($str$7 - $str$1)
$str$1:
        /*0047*/ 	.byte	0x74, 0x68, 0x72, 0x65, 0x61, 0x64, 0x41, 0x6d, 0x6f, 0x75, 0x6e, 0x74, 0x20, 0x3d, 0x20, 0x25
        /*0057*/ 	.byte	0x64, 0x0a, 0x00
	.type		$str$7,@object
	.size		$str$7,($str - $str$7)
$str$7:
        /*005a*/ 	.byte	0x69, 0x64, 0x78, 0x20, 0x3d, 0x20, 0x25, 0x6c, 0x6c, 0x75, 0x2c, 0x20, 0x44, 0x5f, 0x48, 0x5b
        /*006a*/ 	.byte	0x25, 0x6c, 0x6c, 0x75, 0x5d, 0x20, 0x3d, 0x20, 0x25, 0x78, 0x0a, 0x00
	.type		$str,@object
	.size		$str,(.L_0 - $str)
$str:
        /*0076*/ 	.byte	0x62, 0x6c, 0x63, 0x6f, 0x6b, 0x44, 0x69, 0x6d, 0x2e, 0x78, 0x20, 0x3d, 0x20, 0x25, 0x64, 0x0a
        /*0086*/ 	.byte	0x67, 0x72, 0x69, 0x64, 0x44, 0x69, 0x6d, 0x2e, 0x78, 0x20, 0x3d, 0x20, 0x25, 0x64, 0x0a, 0x00
.L_0:


//--------------------- .nv.shared.reserved.0     --------------------------
	.section	.nv.shared.reserved.0,"aw",@nobits
	.weak		__nv_reservedSMEM_offset_0_alias
	.size		__nv_reservedSMEM_offset_0_alias, 0, 64
	.other		__nv_reservedSMEM_offset_0_alias,@"STO_CUDA_RESERVED_SHARED STV_DEFAULT"
__nv_reservedSMEM_offset_0_alias:
	.zero		0
	.zero		64


//--------------------- .nv.constant0._Z17updatingHashValuePKjPjyyyybyy --------------------------
	.section	.nv.constant0._Z17updatingHashValuePKjPjyyyybyy,"a",@progbits
	.sectionflags	@""
	.align	4
.nv.constant0._Z17updatingHashValuePKjPjyyyybyy:
	.zero		968


//--------------------- .nv.constant0._Z9extendingPjS_yyyyy --------------------------
	.section	.nv.constant0._Z9extendingPjS_yyyyy,"a",@progbits
	.sectionflags	@""
	.align	4
.nv.constant0._Z9extendingPjS_yyyyy:
	.zero		952


//--------------------- .nv.constant0._Z25unsignedCharToUnsignedIntPKhPjyyyyy --------------------------
	.section	.nv.constant0._Z25unsignedCharToUnsignedIntPKhPjyyyyy,"a",@progbits
	.sectionflags	@""
	.align	4
.nv.constant0._Z25unsignedCharToUnsignedIntPKhPjyyyyy:
	.zero		952


//--------------------- .nv.constant0._Z11paddingCharPhS_yyyyy --------------------------
	.section	.nv.constant0._Z11paddingCharPhS_yyyyy,"a",@progbits
	.sectionflags	@""
	.align	4
.nv.constant0._Z11paddingCharPhS_yyyyy:
	.zero		952


//--------------------- SYMBOLS --------------------------

	.type		.nv.reservedSmem.offset0,@object
	.size		.nv.reservedSmem.offset0,0x4
	.type		vprintf,@function
